	.target	sm_100a

	.elftype	@"ET_EXEC"


//--------------------- .note.nv.tkinfo           --------------------------
	.section	.note.nv.tkinfo,"",@"SHT_NOTE"
	.sectionflags	@"SHF_NOTE_NV_TKINFO"
	.tkinfo
        /*0018*/ 	.word	0x00000002
        /*0030*/ 	.string	""
        /*0030*/ 	.string	"ptxas"
        /*0030*/ 	.string	"Cuda compilation tools, release 13.0, V13.0.88"
        /*0030*/ 	.string	"Build cuda_13.0.r13.0/compiler.36424714_0"
        /*0030*/ 	.string	"-arch sm_100a -m 64 "



//--------------------- .note.nv.cuinfo           --------------------------
	.section	.note.nv.cuinfo,"",@"SHT_NOTE"
	.sectionflags	@"SHF_NOTE_NV_CUINFO"
        /*0018*/ 	.short	0x0002
        /*001a*/ 	.short	0x0064
        /*001c*/ 	.short	0x0082
	.zero		2


//--------------------- .nv.info                  --------------------------
	.section	.nv.info,"",@"SHT_CUDA_INFO"
	.align	4


	//----- nvinfo : EIATTR_REGCOUNT
	.align		4
        /*0000*/ 	.byte	0x04, 0x2f
        /*0002*/ 	.short	(.L_19 - .L_18)
	.align		4
.L_18:
        /*0004*/ 	.word	index@(_ZN7cutlass13device_kernelINS_4gemm6kernel13GemmUniversalIN4cute5tupleIJiiiiEEENS1_10collective13CollectiveMmaINS1_35MainloopSm100TmaUmmaWarpSpecializedILi3ELi2ELi4ENS5_IJNS4_1CILi1EEESB_SB_EEEEENS5_IJNSA_ILi128EEESE_SE_EEENS_12float_e5m2_tENS5_IJlSB_lEEESG_SH_NS4_8TiledMMAINS4_8MMA_AtomIJNS4_10MMA_TraitsINS4_19SM100_MMA_F8F6F4_SSEJSG_SG_fSE_SE_NS4_17integral_constantINS4_4UMMA5MajorELSO_0EEESP_NSM_INSN_7ScaleInELSQ_0EEESR_EEEEEENS4_6LayoutISC_NS5_IJNSA_ILi0EEESV_SV_EEEEENS5_IJNS4_10UnderscoreESY_SY_EEEEENS4_13SM90_TMA_LOADENS4_14ComposedLayoutINS4_7SwizzleILi3ELi4ELi3EEENS4_18smem_ptr_flag_bitsILi8EEENSU_INS5_IJNSA_ILi8EEESE_EEENS5_IJSE_SB_EEEEEEEvNS4_8identityES11_S1B_vS1C_EENS_8epilogue10collective18CollectiveEpilogueINS1E_23Sm100TmaWarpSpecializedILi2ELi2ELi64ELb0ELb0EEEJSF_NS5_IJNSU_ISE_SB_EENSU_INSA_ILi64EEESB_EEEEESG_SH_SG_SH_NS1E_6fusion15FusionCallbacksIS1I_NS1N_17LinearCombinationISG_fSG_fLNS_15FloatRoundStyleE2EEESF_S1M_JEEENS4_5SM1004TMEM4LOAD26SM100_TMEM_LOAD_32dp32b64xES11_NS12_INS13_ILi2ELi4ELi3EEES16_NSU_INS5_IJS17_S1K_EEENS5_IJS1K_SB_EEEEEEENS4_39AutoVectorizingCopyWithAssumedAlignmentILi128EEENS4_14SM90_TMA_STOREES21_S23_S23_EEEvvEEEEvNT_6ParamsE)
        /*0008*/ 	.word	0x000000e0


	//----- nvinfo : EIATTR_FRAME_SIZE
	.align		4
.L_19:
        /*000c*/ 	.byte	0x04, 0x11
        /*000e*/ 	.short	(.L_21 - .L_20)
	.align		4
.L_20:
        /*0010*/ 	.word	index@($__internal_2_$__cuda_sm10x_tcgen05_guardrail_trap_unallocated_columns_being_dealloced)
        /*0014*/ 	.word	0x00000000


	//----- nvinfo : EIATTR_FRAME_SIZE
	.align		4
.L_21:
        /*0018*/ 	.byte	0x04, 0x11
        /*001a*/ 	.short	(.L_23 - .L_22)
	.align		4
.L_22:
        /*001c*/ 	.word	index@($__internal_1_$__cuda_sm10x_tcgen05_guardrail_trap_phase_invalid_during_alloc)
        /*0020*/ 	.word	0x00000000


	//----- nvinfo : EIATTR_FRAME_SIZE
	.align		4
.L_23:
        /*0024*/ 	.byte	0x04, 0x11
        /*0026*/ 	.short	(.L_25 - .L_24)
	.align		4
.L_24:
        /*0028*/ 	.word	index@($__internal_0_$__cuda_sm10x_tcgen05_guardrail_trap_col_being_dealloced_not_returned_by_alloc)
        /*002c*/ 	.word	0x00000000


	//----- nvinfo : EIATTR_FRAME_SIZE
	.align		4
.L_25:
        /*0030*/ 	.byte	0x04, 0x11
        /*0032*/ 	.short	(.L_27 - .L_26)
	.align		4
.L_26:
        /*0034*/ 	.word	index@(_ZN7cutlass13device_kernelINS_4gemm6kernel13GemmUniversalIN4cute5tupleIJiiiiEEENS1_10collective13CollectiveMmaINS1_35MainloopSm100TmaUmmaWarpSpecializedILi3ELi2ELi4ENS5_IJNS4_1CILi1EEESB_SB_EEEEENS5_IJNSA_ILi128EEESE_SE_EEENS_12float_e5m2_tENS5_IJlSB_lEEESG_SH_NS4_8TiledMMAINS4_8MMA_AtomIJNS4_10MMA_TraitsINS4_19SM100_MMA_F8F6F4_SSEJSG_SG_fSE_SE_NS4_17integral_constantINS4_4UMMA5MajorELSO_0EEESP_NSM_INSN_7ScaleInELSQ_0EEESR_EEEEEENS4_6LayoutISC_NS5_IJNSA_ILi0EEESV_SV_EEEEENS5_IJNS4_10UnderscoreESY_SY_EEEEENS4_13SM90_TMA_LOADENS4_14ComposedLayoutINS4_7SwizzleILi3ELi4ELi3EEENS4_18smem_ptr_flag_bitsILi8EEENSU_INS5_IJNSA_ILi8EEESE_EEENS5_IJSE_SB_EEEEEEEvNS4_8identityES11_S1B_vS1C_EENS_8epilogue10collective18CollectiveEpilogueINS1E_23Sm100TmaWarpSpecializedILi2ELi2ELi64ELb0ELb0EEEJSF_NS5_IJNSU_ISE_SB_EENSU_INSA_ILi64EEESB_EEEEESG_SH_SG_SH_NS1E_6fusion15FusionCallbacksIS1I_NS1N_17LinearCombinationISG_fSG_fLNS_15FloatRoundStyleE2EEESF_S1M_JEEENS4_5SM1004TMEM4LOAD26SM100_TMEM_LOAD_32dp32b64xES11_NS12_INS13_ILi2ELi4ELi3EEES16_NSU_INS5_IJS17_S1K_EEENS5_IJS1K_SB_EEEEEEENS4_39AutoVectorizingCopyWithAssumedAlignmentILi128EEENS4_14SM90_TMA_STOREES21_S23_S23_EEEvvEEEEvNT_6ParamsE)
        /*0038*/ 	.word	0x00000000


	//----- nvinfo : EIATTR_MIN_STACK_SIZE
	.align		4
.L_27:
        /*003c*/ 	.byte	0x04, 0x12
        /*003e*/ 	.short	(.L_29 - .L_28)
	.align		4
.L_28:
        /*0040*/ 	.word	index@(_ZN7cutlass13device_kernelINS_4gemm6kernel13GemmUniversalIN4cute5tupleIJiiiiEEENS1_10collective13CollectiveMmaINS1_35MainloopSm100TmaUmmaWarpSpecializedILi3ELi2ELi4ENS5_IJNS4_1CILi1EEESB_SB_EEEEENS5_IJNSA_ILi128EEESE_SE_EEENS_12float_e5m2_tENS5_IJlSB_lEEESG_SH_NS4_8TiledMMAINS4_8MMA_AtomIJNS4_10MMA_TraitsINS4_19SM100_MMA_F8F6F4_SSEJSG_SG_fSE_SE_NS4_17integral_constantINS4_4UMMA5MajorELSO_0EEESP_NSM_INSN_7ScaleInELSQ_0EEESR_EEEEEENS4_6LayoutISC_NS5_IJNSA_ILi0EEESV_SV_EEEEENS5_IJNS4_10UnderscoreESY_SY_EEEEENS4_13SM90_TMA_LOADENS4_14ComposedLayoutINS4_7SwizzleILi3ELi4ELi3EEENS4_18smem_ptr_flag_bitsILi8EEENSU_INS5_IJNSA_ILi8EEESE_EEENS5_IJSE_SB_EEEEEEEvNS4_8identityES11_S1B_vS1C_EENS_8epilogue10collective18CollectiveEpilogueINS1E_23Sm100TmaWarpSpecializedILi2ELi2ELi64ELb0ELb0EEEJSF_NS5_IJNSU_ISE_SB_EENSU_INSA_ILi64EEESB_EEEEESG_SH_SG_SH_NS1E_6fusion15FusionCallbacksIS1I_NS1N_17LinearCombinationISG_fSG_fLNS_15FloatRoundStyleE2EEESF_S1M_JEEENS4_5SM1004TMEM4LOAD26SM100_TMEM_LOAD_32dp32b64xES11_NS12_INS13_ILi2ELi4ELi3EEES16_NSU_INS5_IJS17_S1K_EEENS5_IJS1K_SB_EEEEEEENS4_39AutoVectorizingCopyWithAssumedAlignmentILi128EEENS4_14SM90_TMA_STOREES21_S23_S23_EEEvvEEEEvNT_6ParamsE)
        /*0044*/ 	.word	0x00000000
.L_29:


//--------------------- .nv.compat                --------------------------
	.section	.nv.compat,"",@"SHT_CUDA_COMPAT_INFO"
	.align	4
        /*0000*/ 	.byte	0x02, 0x09, 0x01, 0x00, 0x02, 0x02, 0x02, 0x00, 0x02, 0x05, 0x05, 0x00, 0x03, 0x07, 0x01, 0x01
        /*0010*/ 	.byte	0x02, 0x03, 0x01, 0x00, 0x02, 0x06, 0x01, 0x00, 0x04, 0x0b, 0x08, 0x00, 0x09, 0x00, 0x00, 0x00
        /*0020*/ 	.byte	0x00, 0x00, 0x00, 0x00


//--------------------- .nv.info._ZN7cutlass13device_kernelINS_4gemm6kernel13GemmUniversalIN4cute5tupleIJiiiiEEENS1_10collective13CollectiveMmaINS1_35MainloopSm100TmaUmmaWarpSpecializedILi3ELi2ELi4ENS5_IJNS4_1CILi1EEESB_SB_EEEEENS5_IJNSA_ILi128EEESE_SE_EEENS_12float_e5m2_tENS5_IJlSB_lEEESG_SH_NS4_8TiledMMAINS4_8MMA_AtomIJNS4_10MMA_TraitsINS4_19SM100_MMA_F8F6F4_SSEJSG_SG_fSE_SE_NS4_17integral_constantINS4_4UMMA5MajorELSO_0EEESP_NSM_INSN_7ScaleInELSQ_0EEESR_EEEEEENS4_6LayoutISC_NS5_IJNSA_ILi0EEESV_SV_EEEEENS5_IJNS4_10UnderscoreESY_SY_EEEEENS4_13SM90_TMA_LOADENS4_14ComposedLayoutINS4_7SwizzleILi3ELi4ELi3EEENS4_18smem_ptr_flag_bitsILi8EEENSU_INS5_IJNSA_ILi8EEESE_EEENS5_IJSE_SB_EEEEEEEvNS4_8identityES11_S1B_vS1C_EENS_8epilogue10collective18CollectiveEpilogueINS1E_23Sm100TmaWarpSpecializedILi2ELi2ELi64ELb0ELb0EEEJSF_NS5_IJNSU_ISE_SB_EENSU_INSA_ILi64EEESB_EEEEESG_SH_SG_SH_NS1E_6fusion15FusionCallbacksIS1I_NS1N_17LinearCombinationISG_fSG_fLNS_15FloatRoundStyleE2EEESF_S1M_JEEENS4_5SM1004TMEM4LOAD26SM100_TMEM_LOAD_32dp32b64xES11_NS12_INS13_ILi2ELi4ELi3EEES16_NSU_INS5_IJS17_S1K_EEENS5_IJS1K_SB_EEEEEEENS4_39AutoVectorizingCopyWithAssumedAlignmentILi128EEENS4_14SM90_TMA_STOREES21_S23_S23_EEEvvEEEEvNT_6ParamsE --------------------------
	.section	.nv.info._ZN7cutlass13device_kernelINS_4gemm6kernel13GemmUniversalIN4cute5tupleIJiiiiEEENS1_10collective13CollectiveMmaINS1_35MainloopSm100TmaUmmaWarpSpecializedILi3ELi2ELi4ENS5_IJNS4_1CILi1EEESB_SB_EEEEENS5_IJNSA_ILi128EEESE_SE_EEENS_12float_e5m2_tENS5_IJlSB_lEEESG_SH_NS4_8TiledMMAINS4_8MMA_AtomIJNS4_10MMA_TraitsINS4_19SM100_MMA_F8F6F4_SSEJSG_SG_fSE_SE_NS4_17integral_constantINS4_4UMMA5MajorELSO_0EEESP_NSM_INSN_7ScaleInELSQ_0EEESR_EEEEEENS4_6LayoutISC_NS5_IJNSA_ILi0EEESV_SV_EEEEENS5_IJNS4_10UnderscoreESY_SY_EEEEENS4_13SM90_TMA_LOADENS4_14ComposedLayoutINS4_7SwizzleILi3ELi4ELi3EEENS4_18smem_ptr_flag_bitsILi8EEENSU_INS5_IJNSA_ILi8EEESE_EEENS5_IJSE_SB_EEEEEEEvNS4_8identityES11_S1B_vS1C_EENS_8epilogue10collective18CollectiveEpilogueINS1E_23Sm100TmaWarpSpecializedILi2ELi2ELi64ELb0ELb0EEEJSF_NS5_IJNSU_ISE_SB_EENSU_INSA_ILi64EEESB_EEEEESG_SH_SG_SH_NS1E_6fusion15FusionCallbacksIS1I_NS1N_17LinearCombinationISG_fSG_fLNS_15FloatRoundStyleE2EEESF_S1M_JEEENS4_5SM1004TMEM4LOAD26SM100_TMEM_LOAD_32dp32b64xES11_NS12_INS13_ILi2ELi4ELi3EEES16_NSU_INS5_IJS17_S1K_EEENS5_IJS1K_SB_EEEEEEENS4_39AutoVectorizingCopyWithAssumedAlignmentILi128EEENS4_14SM90_TMA_STOREES21_S23_S23_EEEvvEEEEvNT_6ParamsE,"",@"SHT_CUDA_INFO"
	.sectionflags	@""
	.align	4


	//----- nvinfo : EIATTR_CUDA_API_VERSION
	.align		4
        /*0000*/ 	.byte	0x04, 0x37
        /*0002*/ 	.short	(.L_31 - .L_30)
.L_30:
        /*0004*/ 	.word	0x00000082


	//----- nvinfo : EIATTR_KPARAM_INFO
	.align		4
.L_31:
        /*0008*/ 	.byte	0x04, 0x17
        /*000a*/ 	.short	(.L_33 - .L_32)
.L_32:
        /*000c*/ 	.word	0x00000000
        /*0010*/ 	.short	0x0000
        /*0012*/ 	.short	0x0000
        /*0014*/ 	.byte	0x00, 0xf0, 0x01, 0x20


	//----- nvinfo : EIATTR_AT_ENTRY_FRAGMENTS
	.align		4
.L_33:
        /*0018*/ 	.byte	0x04, 0x4f
        /*001a*/ 	.short	(.L_35 - .L_34)


	//   ....[0]....
.L_34:
        /*001c*/ 	.word	0x00000006


	//----- nvinfo : EIATTR_RESERVED_SMEM_USED
	.align		4
.L_35:
        /*0020*/ 	.byte	0x01, 0x41
	.zero		2


	//----- nvinfo : EIATTR_SPARSE_MMA_MASK
	.align		4
        /*0024*/ 	.byte	0x03, 0x50
        /*0026*/ 	.short	0x0000


	//----- nvinfo : EIATTR_TCGEN05_1CTA_USED
	.align		4
        /*0028*/ 	.byte	0x01, 0x51
	.zero		2


	//----- nvinfo : EIATTR_MAXREG_COUNT
	.align		4
        /*002c*/ 	.byte	0x03, 0x1b
        /*002e*/ 	.short	0x00ff


	//----- nvinfo : EIATTR_NUM_BARRIERS
	.align		4
        /*0030*/ 	.byte	0x02, 0x4c
        /*0032*/ 	.byte	0x07
	.zero		1


	//----- nvinfo : EIATTR_EXTERNS
	.align		4
        /*0034*/ 	.byte	0x04, 0x0f
        /*0036*/ 	.short	(.L_37 - .L_36)


	//   ....[0]....
	.align		4
.L_36:
        /*0038*/ 	.word	index@(__assertfail)


	//----- nvinfo : EIATTR_MERCURY_ISA_VERSION
	.align		4
.L_37:
        /*003c*/ 	.byte	0x03, 0x5f
        /*003e*/ 	.short	0x0101


	//----- nvinfo : EIATTR_INT_WARP_WIDE_INSTR_OFFSETS
	.align		4
        /*0040*/ 	.byte	0x04, 0x31
        /*0042*/ 	.short	(.L_39 - .L_38)


	//   ....[0]....
.L_38:
        /*0044*/ 	.word	0x00001d60


	//   ....[1]....
        /*0048*/ 	.word	0x00003720


	//   ....[2]....
        /*004c*/ 	.word	0x00003740


	//   ....[3]....
        /*0050*/ 	.word	0x00003770


	//   ....[4]....
        /*0054*/ 	.word	0x000040a0


	//   ....[5]....
        /*0058*/ 	.word	0x00004110


	//   ....[6]....
        /*005c*/ 	.word	0x000042f0


	//   ....[7]....
        /*0060*/ 	.word	0x00004450


	//----- nvinfo : EIATTR_COOP_GROUP_MASK_REGIDS
	.align		4
.L_39:
        /*0064*/ 	.byte	0x04, 0x29
        /*0066*/ 	.short	(.L_41 - .L_40)


	//   ....[0]....
.L_40:
        /*0068*/ 	.word	0xffffffff


	//   ....[1]....
        /*006c*/ 	.word	0xffffffff


	//   ....[2]....
        /*0070*/ 	.word	0xffffffff


	//   ....[3]....
        /*0074*/ 	.word	0xffffffff


	//   ....[4]....
        /*0078*/ 	.word	0xffffffff


	//   ....[5]....
        /*007c*/ 	.word	0xffffffff


	//   ....[6]....
        /*0080*/ 	.word	0xffffffff


	//   ....[7]....
        /*0084*/ 	.word	0xffffffff


	//   ....[8]....
        /*0088*/ 	.word	0xffffffff


	//   ....[9]....
        /*008c*/ 	.word	0xffffffff


	//   ....[10]....
        /*0090*/ 	.word	0xffffffff


	//   ....[11]....
        /*0094*/ 	.word	0xffffffff


	//   ....[12]....
        /*0098*/ 	.word	0xffffffff


	//----- nvinfo : EIATTR_COOP_GROUP_INSTR_OFFSETS
	.align		4
.L_41:
        /*009c*/ 	.byte	0x04, 0x28
        /*009e*/ 	.short	(.L_43 - .L_42)


	//   ....[0]....
.L_42:
        /*00a0*/ 	.word	0x00000090


	//   ....[1]....
        /*00a4*/ 	.word	0x000004d0


	//   ....[2]....
        /*00a8*/ 	.word	0x00000620


	//   ....[3]....
        /*00ac*/ 	.word	0x00000780


	//   ....[4]....
        /*00b0*/ 	.word	0x00000880


	//   ....[5]....
        /*00b4*/ 	.word	0x000009f0


	//   ....[6]....
        /*00b8*/ 	.word	0x00000b90


	//   ....[7]....
        /*00bc*/ 	.word	0x00001c40


	//   ....[8]....
        /*00c0*/ 	.word	0x00002990


	//   ....[9]....
        /*00c4*/ 	.word	0x00002ba0


	//   ....[10]....
        /*00c8*/ 	.word	0x00002bd0


	//   ....[11]....
        /*00cc*/ 	.word	0x00003600


	//   ....[12]....
        /*00d0*/ 	.word	0x00003830


	//----- nvinfo : EIATTR_VRC_CTA_INIT_COUNT
	.align		4
.L_43:
        /*00d4*/ 	.byte	0x02, 0x4a
        /*00d6*/ 	.byte	0x80
	.zero		1


	//----- nvinfo : EIATTR_SYSCALL_OFFSETS
	.align		4
        /*00d8*/ 	.byte	0x04, 0x46
        /*00da*/ 	.short	(.L_45 - .L_44)


	//   ....[0]....
.L_44:
        /*00dc*/ 	.word	0x00004e80


	//   ....[1]....
        /*00e0*/ 	.word	0x00004fc0


	//   ....[2]....
        /*00e4*/ 	.word	0x00005820


	//   ....[3]....
        /*00e8*/ 	.word	0x00006e30


	//----- nvinfo : EIATTR_MBARRIER_INSTR_OFFSETS
	.align		4
.L_45:
        /*00ec*/ 	.byte	0x04, 0x39
        /*00ee*/ 	.short	(.L_47 - .L_46)


	//   ....[0]....
.L_46:
        /*00f0*/ 	.word	0x000005b0
        /*00f4*/ 	.word	0x000000ff
        /*00f8*/ 	.word	0x00000000
        /*00fc*/ 	.short	0x0100
        /*00fe*/ 	.byte	0x05
	.zero		1


	//   ....[1]....
        /*0100*/ 	.word	0x000005c0
        /*0104*/ 	.word	0x000000ff
        /*0108*/ 	.word	0x00000018
        /*010c*/ 	.short	0x0100
        /*010e*/ 	.byte	0x05
	.zero		1


	//   ....[2]....
        /*0110*/ 	.word	0x000005d0
        /*0114*/ 	.word	0x000000ff
        /*0118*/ 	.word	0x00000008
        /*011c*/ 	.short	0x0100
        /*011e*/ 	.byte	0x05
	.zero		1


	//   ....[3]....
        /*0120*/ 	.word	0x000005e0
        /*0124*/ 	.word	0x000000ff
        /*0128*/ 	.word	0x00000020
        /*012c*/ 	.short	0x0100
        /*012e*/ 	.byte	0x05
	.zero		1


	//   ....[4]....
        /*0130*/ 	.word	0x000005f0
        /*0134*/ 	.word	0x000000ff
        /*0138*/ 	.word	0x00000010
        /*013c*/ 	.short	0x0100
        /*013e*/ 	.byte	0x05
	.zero		1


	//   ....[5]....
        /*0140*/ 	.word	0x00000600
        /*0144*/ 	.word	0x000000ff
        /*0148*/ 	.word	0x00000028
        /*014c*/ 	.short	0x0100
        /*014e*/ 	.byte	0x05
	.zero		1


	//   ....[6]....
        /*0150*/ 	.word	0x00000730
        /*0154*/ 	.word	0x000000ff
        /*0158*/ 	.word	0x00000030
        /*015c*/ 	.short	0x0100
        /*015e*/ 	.byte	0x07
	.zero		1


	//   ....[7]....
        /*0160*/ 	.word	0x00000740
        /*0164*/ 	.word	0x000000ff
        /*0168*/ 	.word	0x00000040
        /*016c*/ 	.short	0x0100
        /*016e*/ 	.byte	0x07
	.zero		1


	//   ....[8]....
        /*0170*/ 	.word	0x00000750
        /*0174*/ 	.word	0x000000ff
        /*0178*/ 	.word	0x00000038
        /*017c*/ 	.short	0x0100
        /*017e*/ 	.byte	0x07
	.zero		1


	//   ....[9]....
        /*0180*/ 	.word	0x00000760
        /*0184*/ 	.word	0x000000ff
        /*0188*/ 	.word	0x00000048
        /*018c*/ 	.short	0x0100
        /*018e*/ 	.byte	0x07
	.zero		1


	//   ....[10]....
        /*0190*/ 	.word	0x00000850
        /*0194*/ 	.word	0x000000ff
        /*0198*/ 	.word	0x00000050
        /*019c*/ 	.short	0x0100
        /*019e*/ 	.byte	0x05
	.zero		1


	//   ....[11]....
        /*01a0*/ 	.word	0x00000860
        /*01a4*/ 	.word	0x000000ff
        /*01a8*/ 	.word	0x00000058
        /*01ac*/ 	.short	0x0100
        /*01ae*/ 	.byte	0x05
	.zero		1


	//   ....[12]....
        /*01b0*/ 	.word	0x000009a0
        /*01b4*/ 	.word	0x000000ff
        /*01b8*/ 	.word	0x00000060
        /*01bc*/ 	.short	0x0100
        /*01be*/ 	.byte	0x05
	.zero		1


	//   ....[13]....
        /*01c0*/ 	.word	0x000009b0
        /*01c4*/ 	.word	0x000000ff
        /*01c8*/ 	.word	0x00000070
        /*01cc*/ 	.short	0x0100
        /*01ce*/ 	.byte	0x05
	.zero		1


	//   ....[14]....
        /*01d0*/ 	.word	0x000009c0
        /*01d4*/ 	.word	0x000000ff
        /*01d8*/ 	.word	0x00000068
        /*01dc*/ 	.short	0x0100
        /*01de*/ 	.byte	0x05
	.zero		1


	//   ....[15]....
        /*01e0*/ 	.word	0x000009d0
        /*01e4*/ 	.word	0x000000ff
        /*01e8*/ 	.word	0x00000078
        /*01ec*/ 	.short	0x0100
        /*01ee*/ 	.byte	0x05
	.zero		1


	//   ....[16]....
        /*01f0*/ 	.word	0x00000b00
        /*01f4*/ 	.word	0x000000ff
        /*01f8*/ 	.word	0x00000080
        /*01fc*/ 	.short	0x0100
        /*01fe*/ 	.byte	0x07
	.zero		1


	//   ....[17]....
        /*0200*/ 	.word	0x00000b10
        /*0204*/ 	.word	0x000000ff
        /*0208*/ 	.word	0x000000a0
        /*020c*/ 	.short	0x0100
        /*020e*/ 	.byte	0x07
	.zero		1


	//   ....[18]....
        /*0210*/ 	.word	0x00000b20
        /*0214*/ 	.word	0x000000ff
        /*0218*/ 	.word	0x00000088
        /*021c*/ 	.short	0x0100
        /*021e*/ 	.byte	0x07
	.zero		1


	//   ....[19]....
        /*0220*/ 	.word	0x00000b30
        /*0224*/ 	.word	0x000000ff
        /*0228*/ 	.word	0x000000a8
        /*022c*/ 	.short	0x0100
        /*022e*/ 	.byte	0x07
	.zero		1


	//   ....[20]....
        /*0230*/ 	.word	0x00000b40
        /*0234*/ 	.word	0x000000ff
        /*0238*/ 	.word	0x00000090
        /*023c*/ 	.short	0x0100
        /*023e*/ 	.byte	0x07
	.zero		1


	//   ....[21]....
        /*0240*/ 	.word	0x00000b50
        /*0244*/ 	.word	0x000000ff
        /*0248*/ 	.word	0x000000b0
        /*024c*/ 	.short	0x0100
        /*024e*/ 	.byte	0x07
	.zero		1


	//   ....[22]....
        /*0250*/ 	.word	0x00000b60
        /*0254*/ 	.word	0x000000ff
        /*0258*/ 	.word	0x00000098
        /*025c*/ 	.short	0x0100
        /*025e*/ 	.byte	0x07
	.zero		1


	//   ....[23]....
        /*0260*/ 	.word	0x00000b70
        /*0264*/ 	.word	0x000000ff
        /*0268*/ 	.word	0x000000b8
        /*026c*/ 	.short	0x0100
        /*026e*/ 	.byte	0x07
	.zero		1


	//   ....[24]....
        /*0270*/ 	.word	0x00000c60
        /*0274*/ 	.word	0x000000ff
        /*0278*/ 	.word	0x000000c0
        /*027c*/ 	.short	0x0100
        /*027e*/ 	.byte	0x05
	.zero		1


	//   ....[25]....
        /*0280*/ 	.word	0x00000c70
        /*0284*/ 	.word	0x000000ff
        /*0288*/ 	.word	0x000000d0
        /*028c*/ 	.short	0x0100
        /*028e*/ 	.byte	0x05
	.zero		1


	//   ....[26]....
        /*0290*/ 	.word	0x00000c80
        /*0294*/ 	.word	0x000000ff
        /*0298*/ 	.word	0x000000c8
        /*029c*/ 	.short	0x0100
        /*029e*/ 	.byte	0x05
	.zero		1


	//   ....[27]....
        /*02a0*/ 	.word	0x00000c90
        /*02a4*/ 	.word	0x000000ff
        /*02a8*/ 	.word	0x000000d8
        /*02ac*/ 	.short	0x0100
        /*02ae*/ 	.byte	0x05
	.zero		1


	//   ....[28]....
        /*02b0*/ 	.word	0x00001560
        /*02b4*/ 	.word	0x00000003
        /*02b8*/ 	.word	0x000000d0
        /*02bc*/ 	.short	0x010a
        /*02be*/ 	.byte	0xff
	.zero		1


	//   ....[29]....
        /*02c0*/ 	.word	0x00001590
        /*02c4*/ 	.word	0x00000003
        /*02c8*/ 	.word	0x000000c0
        /*02cc*/ 	.short	0x0101
        /*02ce*/ 	.byte	0xff
	.zero		1


	//   ....[30]....
        /*02d0*/ 	.word	0x00001660
        /*02d4*/ 	.word	0x000000ff
        /*02d8*/ 	.word	0x00000018
        /*02dc*/ 	.short	0x010a
        /*02de*/ 	.byte	0x08
	.zero		1


	//   ....[31]....
        /*02e0*/ 	.word	0x00001700
        /*02e4*/ 	.word	0x000000ff
        /*02e8*/ 	.word	0x00000018
        /*02ec*/ 	.short	0x010a
        /*02ee*/ 	.byte	0x21
	.zero		1


	//   ....[32]....
        /*02f0*/ 	.word	0x00001860
        /*02f4*/ 	.word	0x000000ff
        /*02f8*/ 	.word	0x00000018
        /*02fc*/ 	.short	0x010a
        /*02fe*/ 	.byte	0x08
	.zero		1


	//   ....[33]....
        /*0300*/ 	.word	0x00001950
        /*0304*/ 	.word	0x000000ff
        /*0308*/ 	.word	0x00000058
        /*030c*/ 	.short	0x0101
        /*030e*/ 	.byte	0x04
	.zero		1


	//   ....[34]....
        /*0310*/ 	.word	0x00001970
        /*0314*/ 	.word	0x000000ff
        /*0318*/ 	.word	0x00000018
        /*031c*/ 	.short	0x010a
        /*031e*/ 	.byte	0x08
	.zero		1


	//   ....[35]....
        /*0320*/ 	.word	0x000019f0
        /*0324*/ 	.word	0x000000ff
        /*0328*/ 	.word	0x00000018
        /*032c*/ 	.short	0x010a
        /*032e*/ 	.byte	0x11
	.zero		1


	//   ....[36]....
        /*0330*/ 	.word	0x00001b50
        /*0334*/ 	.word	0x000000ff
        /*0338*/ 	.word	0x00000018
        /*033c*/ 	.short	0x010a
        /*033e*/ 	.byte	0x08
	.zero		1


	//   ....[37]....
        /*0340*/ 	.word	0x00001c70
        /*0344*/ 	.word	0x00000002
        /*0348*/ 	.word	0x00000060
        /*034c*/ 	.short	0x010a
        /*034e*/ 	.byte	0xff
	.zero		1


	//   ....[38]....
        /*0350*/ 	.word	0x00001d30
        /*0354*/ 	.word	0x00000002
        /*0358*/ 	.word	0x00000000
        /*035c*/ 	.short	0x0101
        /*035e*/ 	.byte	0xff
	.zero		1


	//   ....[39]....
        /*0360*/ 	.word	0x00002290
        /*0364*/ 	.word	0x000000ff
        /*0368*/ 	.word	0x00000000
        /*036c*/ 	.short	0x010a
        /*036e*/ 	.byte	0x05
	.zero		1


	//   ....[40]....
        /*0370*/ 	.word	0x00002320
        /*0374*/ 	.word	0x000000ff
        /*0378*/ 	.word	0x00000000
        /*037c*/ 	.short	0x010a
        /*037e*/ 	.byte	0x05
	.zero		1


	//   ....[41]....
        /*0380*/ 	.word	0x000023c0
        /*0384*/ 	.word	0x00000000
        /*0388*/ 	.word	0x00000000
        /*038c*/ 	.short	0x010a
        /*038e*/ 	.byte	0xff
	.zero		1


	//   ....[42]....
        /*0390*/ 	.word	0x000024e0
        /*0394*/ 	.word	0x00000000
        /*0398*/ 	.word	0x000000c0
        /*039c*/ 	.short	0x010a
        /*039e*/ 	.byte	0xff
	.zero		1


	//   ....[43]....
        /*03a0*/ 	.word	0x00002540
        /*03a4*/ 	.word	0x00000004
        /*03a8*/ 	.word	0x00000000
        /*03ac*/ 	.short	0x0101
        /*03ae*/ 	.byte	0xff
	.zero		1


	//   ....[44]....
        /*03b0*/ 	.word	0x00002560
        /*03b4*/ 	.word	0x000000ff
        /*03b8*/ 	.word	0x00000070
        /*03bc*/ 	.short	0x010a
        /*03be*/ 	.byte	0x05
	.zero		1


	//   ....[45]....
        /*03c0*/ 	.word	0x00002680
        /*03c4*/ 	.word	0x00000000
        /*03c8*/ 	.word	0x00000060
        /*03cc*/ 	.short	0x010a
        /*03ce*/ 	.byte	0xff
	.zero		1


	//   ....[46]....
        /*03d0*/ 	.word	0x00002790
        /*03d4*/ 	.word	0x00000000
        /*03d8*/ 	.word	0x00000000
        /*03dc*/ 	.short	0x0101
        /*03de*/ 	.byte	0xff
	.zero		1


	//   ....[47]....
        /*03e0*/ 	.word	0x00002820
        /*03e4*/ 	.word	0x000000ff
        /*03e8*/ 	.word	0x00000070
        /*03ec*/ 	.short	0x0106
        /*03ee*/ 	.byte	0x05
	.zero		1


	//   ....[48]....
        /*03f0*/ 	.word	0x00002840
        /*03f4*/ 	.word	0x000000ff
        /*03f8*/ 	.word	0x00000070
        /*03fc*/ 	.short	0x010a
        /*03fe*/ 	.byte	0x05
	.zero		1


	//   ....[49]....
        /*0400*/ 	.word	0x000028d0
        /*0404*/ 	.word	0x000000ff
        /*0408*/ 	.word	0x00000070
        /*040c*/ 	.short	0x0106
        /*040e*/ 	.byte	0x04
	.zero		1


	//   ....[50]....
        /*0410*/ 	.word	0x00002910
        /*0414*/ 	.word	0x00000000
        /*0418*/ 	.word	0x00000070
        /*041c*/ 	.short	0x010a
        /*041e*/ 	.byte	0xff
	.zero		1


	//   ....[51]....
        /*0420*/ 	.word	0x00002e50
        /*0424*/ 	.word	0x00000000
        /*0428*/ 	.word	0x00000060
        /*042c*/ 	.short	0x010a
        /*042e*/ 	.byte	0xff
	.zero		1


	//   ....[52]....
        /*0430*/ 	.word	0x00002f60
        /*0434*/ 	.word	0x00000003
        /*0438*/ 	.word	0x00000000
        /*043c*/ 	.short	0x0101
        /*043e*/ 	.byte	0xff
	.zero		1


	//   ....[53]....
        /*0440*/ 	.word	0x00002f70
        /*0444*/ 	.word	0x000000ff
        /*0448*/ 	.word	0x00000000
        /*044c*/ 	.short	0x010a
        /*044e*/ 	.byte	0x06
	.zero		1


	//   ....[54]....
        /*0450*/ 	.word	0x00002f90
        /*0454*/ 	.word	0x000000ff
        /*0458*/ 	.word	0x000000a0
        /*045c*/ 	.short	0x010a
        /*045e*/ 	.byte	0x07
	.zero		1


	//   ....[55]....
        /*0460*/ 	.word	0x00003060
        /*0464*/ 	.word	0x000000ff
        /*0468*/ 	.word	0x00000000
        /*046c*/ 	.short	0x010a
        /*046e*/ 	.byte	0x06
	.zero		1


	//   ....[56]....
        /*0470*/ 	.word	0x00003190
        /*0474*/ 	.word	0x000000ff
        /*0478*/ 	.word	0x00000000
        /*047c*/ 	.short	0x010a
        /*047e*/ 	.byte	0x1a
	.zero		1


	//   ....[57]....
        /*0480*/ 	.word	0x00003430
        /*0484*/ 	.word	0x000000ff
        /*0488*/ 	.word	0x00000000
        /*048c*/ 	.short	0x010a
        /*048e*/ 	.byte	0x06
	.zero		1


	//   ....[58]....
        /*0490*/ 	.word	0x000034c0
        /*0494*/ 	.word	0x000000ff
        /*0498*/ 	.word	0x00000000
        /*049c*/ 	.short	0x010a
        /*049e*/ 	.byte	0x06
	.zero		1


	//   ....[59]....
        /*04a0*/ 	.word	0x00003550
        /*04a4*/ 	.word	0x000000ff
        /*04a8*/ 	.word	0x00000000
        /*04ac*/ 	.short	0x010a
        /*04ae*/ 	.byte	0x06
	.zero		1


	//   ....[60]....
        /*04b0*/ 	.word	0x000035e0
        /*04b4*/ 	.word	0x000000ff
        /*04b8*/ 	.word	0x00000000
        /*04bc*/ 	.short	0x010a
        /*04be*/ 	.byte	0x07
	.zero		1


	//   ....[61]....
        /*04c0*/ 	.word	0x00003a40
        /*04c4*/ 	.word	0x00000000
        /*04c8*/ 	.word	0x00000060
        /*04cc*/ 	.short	0x010a
        /*04ce*/ 	.byte	0xff
	.zero		1


	//   ....[62]....
        /*04d0*/ 	.word	0x00003b00
        /*04d4*/ 	.word	0x00000000
        /*04d8*/ 	.word	0x00000000
        /*04dc*/ 	.short	0x0101
        /*04de*/ 	.byte	0xff
	.zero		1


	//   ....[63]....
        /*04e0*/ 	.word	0x00003e20
        /*04e4*/ 	.word	0x000000ff
        /*04e8*/ 	.word	0x00000058
        /*04ec*/ 	.short	0x010a
        /*04ee*/ 	.byte	0x07
	.zero		1


	//   ....[64]....
        /*04f0*/ 	.word	0x00004010
        /*04f4*/ 	.word	0x000000ff
        /*04f8*/ 	.word	0x00000040
        /*04fc*/ 	.short	0x010a
        /*04fe*/ 	.byte	0x07
	.zero		1


	//   ....[65]....
        /*0500*/ 	.word	0x000041e0
        /*0504*/ 	.word	0x000000ff
        /*0508*/ 	.word	0x00000030
        /*050c*/ 	.short	0x010b
        /*050e*/ 	.byte	0x07
	.zero		1


	//   ....[66]....
        /*0510*/ 	.word	0x00004250
        /*0514*/ 	.word	0x000000ff
        /*0518*/ 	.word	0x00000000
        /*051c*/ 	.short	0x0101
        /*051e*/ 	.byte	0x08
	.zero		1


	//   ....[67]....
        /*0520*/ 	.word	0x00004280
        /*0524*/ 	.word	0x000000ff
        /*0528*/ 	.word	0x00000048
        /*052c*/ 	.short	0x010a
        /*052e*/ 	.byte	0x07
	.zero		1


	//   ....[68]....
        /*0530*/ 	.word	0x00004490
        /*0534*/ 	.word	0x000000ff
        /*0538*/ 	.word	0x00000038
        /*053c*/ 	.short	0x010b
        /*053e*/ 	.byte	0x07
	.zero		1


	//   ....[69]....
        /*0540*/ 	.word	0x000044b0
        /*0544*/ 	.word	0x000000ff
        /*0548*/ 	.word	0x00000000
        /*054c*/ 	.short	0x0101
        /*054e*/ 	.byte	0x0d
	.zero		1


	//   ....[70]....
        /*0550*/ 	.word	0x000044e0
        /*0554*/ 	.word	0x000000ff
        /*0558*/ 	.word	0x00000040
        /*055c*/ 	.short	0x010a
        /*055e*/ 	.byte	0x07
	.zero		1


	//   ....[71]....
        /*0560*/ 	.word	0x00004520
        /*0564*/ 	.word	0x00000000
        /*0568*/ 	.word	0x00000048
        /*056c*/ 	.short	0x010a
        /*056e*/ 	.byte	0xff
	.zero		1


	//   ....[72]....
        /*0570*/ 	.word	0x00004850
        /*0574*/ 	.word	0x00000000
        /*0578*/ 	.word	0x00000060
        /*057c*/ 	.short	0x010a
        /*057e*/ 	.byte	0xff
	.zero		1


	//   ....[73]....
        /*0580*/ 	.word	0x00004960
        /*0584*/ 	.word	0x00000000
        /*0588*/ 	.word	0x00000000
        /*058c*/ 	.short	0x0101
        /*058e*/ 	.byte	0xff
	.zero		1


	//   ....[74]....
        /*0590*/ 	.word	0x000053c0
        /*0594*/ 	.word	0x00000003
        /*0598*/ 	.word	0x00000030
        /*059c*/ 	.short	0x010a
        /*059e*/ 	.byte	0xff
	.zero		1


	//   ....[75]....
        /*05a0*/ 	.word	0x00005400
        /*05a4*/ 	.word	0x000000cf
        /*05a8*/ 	.word	0x00000080
        /*05ac*/ 	.short	0x010a
        /*05ae*/ 	.byte	0xff
	.zero		1


	//   ....[76]....
        /*05b0*/ 	.word	0x00005530
        /*05b4*/ 	.word	0x00000003
        /*05b8*/ 	.word	0x00000030
        /*05bc*/ 	.short	0x010a
        /*05be*/ 	.byte	0xff
	.zero		1


	//   ....[77]....
        /*05c0*/ 	.word	0x00005690
        /*05c4*/ 	.word	0x00000000
        /*05c8*/ 	.word	0x00000000
        /*05cc*/ 	.short	0x0101
        /*05ce*/ 	.byte	0xff
	.zero		1


	//   ....[78]....
        /*05d0*/ 	.word	0x000056f0
        /*05d4*/ 	.word	0x000000cf
        /*05d8*/ 	.word	0x00000080
        /*05dc*/ 	.short	0x010a
        /*05de*/ 	.byte	0xff
	.zero		1


	//   ....[79]....
        /*05e0*/ 	.word	0x00006aa0
        /*05e4*/ 	.word	0x000000d2
        /*05e8*/ 	.word	0x00000030
        /*05ec*/ 	.short	0x010a
        /*05ee*/ 	.byte	0xff
	.zero		1


	//   ....[80]....
        /*05f0*/ 	.word	0x00006b70
        /*05f4*/ 	.word	0x000000d2
        /*05f8*/ 	.word	0x00000030
        /*05fc*/ 	.short	0x010a
        /*05fe*/ 	.byte	0xff
	.zero		1


	//   ....[81]....
        /*0600*/ 	.word	0x00006cb0
        /*0604*/ 	.word	0x00000003
        /*0608*/ 	.word	0x00000000
        /*060c*/ 	.short	0x0101
        /*060e*/ 	.byte	0xff
	.zero		1


	//   ....[82]....
        /*0610*/ 	.word	0x000071c0
        /*0614*/ 	.word	0x000000ff
        /*0618*/ 	.word	0x00000000
        /*061c*/ 	.short	0x0101
        /*061e*/ 	.byte	0x05
	.zero		1


	//   ....[83]....
        /*0620*/ 	.word	0x00008140
        /*0624*/ 	.word	0x00000003
        /*0628*/ 	.word	0x000000d0
        /*062c*/ 	.short	0x010a
        /*062e*/ 	.byte	0xff
	.zero		1


	//   ....[84]....
        /*0630*/ 	.word	0x000081a0
        /*0634*/ 	.word	0x00000002
        /*0638*/ 	.word	0x00000018
        /*063c*/ 	.short	0x010a
        /*063e*/ 	.byte	0xff
	.zero		1


	//   ....[85]....
        /*0640*/ 	.word	0x00008200
        /*0644*/ 	.word	0x00000002
        /*0648*/ 	.word	0x00000018
        /*064c*/ 	.short	0x010a
        /*064e*/ 	.byte	0xff
	.zero		1


	//   ....[86]....
        /*0650*/ 	.word	0x00008250
        /*0654*/ 	.word	0x00000002
        /*0658*/ 	.word	0x00000060
        /*065c*/ 	.short	0x010a
        /*065e*/ 	.byte	0xff
	.zero		1


	//   ....[87]....
        /*0660*/ 	.word	0x000082b0
        /*0664*/ 	.word	0x00000000
        /*0668*/ 	.word	0x00000000
        /*066c*/ 	.short	0x010a
        /*066e*/ 	.byte	0xff
	.zero		1


	//   ....[88]....
        /*0670*/ 	.word	0x00008310
        /*0674*/ 	.word	0x00000000
        /*0678*/ 	.word	0x00000000
        /*067c*/ 	.short	0x010a
        /*067e*/ 	.byte	0xff
	.zero		1


	//   ....[89]....
        /*0680*/ 	.word	0x00008360
        /*0684*/ 	.word	0x00000000
        /*0688*/ 	.word	0x000000c0
        /*068c*/ 	.short	0x010a
        /*068e*/ 	.byte	0xff
	.zero		1


	//   ....[90]....
        /*0690*/ 	.word	0x000083c0
        /*0694*/ 	.word	0x00000000
        /*0698*/ 	.word	0x00000070
        /*069c*/ 	.short	0x010a
        /*069e*/ 	.byte	0xff
	.zero		1


	//   ....[91]....
        /*06a0*/ 	.word	0x00008410
        /*06a4*/ 	.word	0x00000000
        /*06a8*/ 	.word	0x00000060
        /*06ac*/ 	.short	0x010a
        /*06ae*/ 	.byte	0xff
	.zero		1


	//   ....[92]....
        /*06b0*/ 	.word	0x00008470
        /*06b4*/ 	.word	0x00000000
        /*06b8*/ 	.word	0x00000070
        /*06bc*/ 	.short	0x010a
        /*06be*/ 	.byte	0xff
	.zero		1


	//   ....[93]....
        /*06c0*/ 	.word	0x000084c0
        /*06c4*/ 	.word	0x00000000
        /*06c8*/ 	.word	0x00000060
        /*06cc*/ 	.short	0x010a
        /*06ce*/ 	.byte	0xff
	.zero		1


	//   ....[94]....
        /*06d0*/ 	.word	0x00008520
        /*06d4*/ 	.word	0x00000003
        /*06d8*/ 	.word	0x000000a0
        /*06dc*/ 	.short	0x010a
        /*06de*/ 	.byte	0xff
	.zero		1


	//   ....[95]....
        /*06e0*/ 	.word	0x00008580
        /*06e4*/ 	.word	0x00000000
        /*06e8*/ 	.word	0x00000000
        /*06ec*/ 	.short	0x010a
        /*06ee*/ 	.byte	0xff
	.zero		1


	//   ....[96]....
        /*06f0*/ 	.word	0x000085e0
        /*06f4*/ 	.word	0x00000000
        /*06f8*/ 	.word	0x00000000
        /*06fc*/ 	.short	0x010a
        /*06fe*/ 	.byte	0xff
	.zero		1


	//   ....[97]....
        /*0700*/ 	.word	0x00008640
        /*0704*/ 	.word	0x00000000
        /*0708*/ 	.word	0x00000000
        /*070c*/ 	.short	0x010a
        /*070e*/ 	.byte	0xff
	.zero		1


	//   ....[98]....
        /*0710*/ 	.word	0x000086a0
        /*0714*/ 	.word	0x00000000
        /*0718*/ 	.word	0x00000000
        /*071c*/ 	.short	0x010a
        /*071e*/ 	.byte	0xff
	.zero		1


	//   ....[99]....
        /*0720*/ 	.word	0x00008700
        /*0724*/ 	.word	0x00000000
        /*0728*/ 	.word	0x00000000
        /*072c*/ 	.short	0x010a
        /*072e*/ 	.byte	0xff
	.zero		1


	//   ....[100]....
        /*0730*/ 	.word	0x00008750
        /*0734*/ 	.word	0x00000000
        /*0738*/ 	.word	0x00000060
        /*073c*/ 	.short	0x010a
        /*073e*/ 	.byte	0xff
	.zero		1


	//   ....[101]....
        /*0740*/ 	.word	0x000087b0
        /*0744*/ 	.word	0x00000000
        /*0748*/ 	.word	0x00000058
        /*074c*/ 	.short	0x010a
        /*074e*/ 	.byte	0xff
	.zero		1


	//   ....[102]....
        /*0750*/ 	.word	0x00008810
        /*0754*/ 	.word	0x00000003
        /*0758*/ 	.word	0x00000040
        /*075c*/ 	.short	0x010a
        /*075e*/ 	.byte	0xff
	.zero		1


	//   ....[103]....
        /*0760*/ 	.word	0x00008870
        /*0764*/ 	.word	0x00000003
        /*0768*/ 	.word	0x00000048
        /*076c*/ 	.short	0x010a
        /*076e*/ 	.byte	0xff
	.zero		1


	//   ....[104]....
        /*0770*/ 	.word	0x000088d0
        /*0774*/ 	.word	0x00000000
        /*0778*/ 	.word	0x00000040
        /*077c*/ 	.short	0x010a
        /*077e*/ 	.byte	0xff
	.zero		1


	//   ....[105]....
        /*0780*/ 	.word	0x00008920
        /*0784*/ 	.word	0x00000000
        /*0788*/ 	.word	0x00000060
        /*078c*/ 	.short	0x010a
        /*078e*/ 	.byte	0xff
	.zero		1


	//   ....[106]....
        /*0790*/ 	.word	0x00008970
        /*0794*/ 	.word	0x00000003
        /*0798*/ 	.word	0x00000030
        /*079c*/ 	.short	0x010a
        /*079e*/ 	.byte	0xff
	.zero		1


	//   ....[107]....
        /*07a0*/ 	.word	0x000089c0
        /*07a4*/ 	.word	0x000000cf
        /*07a8*/ 	.word	0x00000080
        /*07ac*/ 	.short	0x010a
        /*07ae*/ 	.byte	0xff
	.zero		1


	//   ....[108]....
        /*07b0*/ 	.word	0x00008a10
        /*07b4*/ 	.word	0x000000d2
        /*07b8*/ 	.word	0x00000030
        /*07bc*/ 	.short	0x010a
        /*07be*/ 	.byte	0xff
	.zero		1


	//----- nvinfo : EIATTR_NUM_MBARRIERS
	.align		4
.L_47:
        /*07c0*/ 	.byte	0x03, 0x38
        /*07c2*/ 	.short	0x001c


	//----- nvinfo : EIATTR_EXIT_INSTR_OFFSETS
	.align		4
        /*07c4*/ 	.byte	0x04, 0x1c
        /*07c6*/ 	.short	(.L_49 - .L_48)


	//   ....[0]....
.L_48:
        /*07c8*/ 	.word	0x000023f0


	//   ....[1]....
        /*07cc*/ 	.word	0x000028e0


	//   ....[2]....
        /*07d0*/ 	.word	0x00002940


	//   ....[3]....
        /*07d4*/ 	.word	0x00003840


	//   ....[4]....
        /*07d8*/ 	.word	0x00004550


	//   ....[5]....
        /*07dc*/ 	.word	0x00004590


	//   ....[6]....
        /*07e0*/ 	.word	0x00008130


	//----- nvinfo : EIATTR_MAX_THREADS
	.align		4
.L_49:
        /*07e4*/ 	.byte	0x04, 0x05
        /*07e6*/ 	.short	(.L_51 - .L_50)
.L_50:
        /*07e8*/ 	.word	0x00000100
        /*07ec*/ 	.word	0x00000001
        /*07f0*/ 	.word	0x00000001


	//----- nvinfo : EIATTR_CRS_STACK_SIZE
	.align		4
.L_51:
        /*07f4*/ 	.byte	0x04, 0x1e
        /*07f6*/ 	.short	(.L_53 - .L_52)
.L_52:
        /*07f8*/ 	.word	0x00000000


	//----- nvinfo : EIATTR_CBANK_PARAM_SIZE
	.align		4
.L_53:
        /*07fc*/ 	.byte	0x03, 0x19
        /*07fe*/ 	.short	0x0800


	//----- nvinfo : EIATTR_PARAM_CBANK
	.align		4
        /*0800*/ 	.byte	0x04, 0x0a
        /*0802*/ 	.short	(.L_55 - .L_54)
	.align		4
.L_54:
        /*0804*/ 	.word	index@(.nv.constant0._ZN7cutlass13device_kernelINS_4gemm6kernel13GemmUniversalIN4cute5tupleIJiiiiEEENS1_10collective13CollectiveMmaINS1_35MainloopSm100TmaUmmaWarpSpecializedILi3ELi2ELi4ENS5_IJNS4_1CILi1EEESB_SB_EEEEENS5_IJNSA_ILi128EEESE_SE_EEENS_12float_e5m2_tENS5_IJlSB_lEEESG_SH_NS4_8TiledMMAINS4_8MMA_AtomIJNS4_10MMA_TraitsINS4_19SM100_MMA_F8F6F4_SSEJSG_SG_fSE_SE_NS4_17integral_constantINS4_4UMMA5MajorELSO_0EEESP_NSM_INSN_7ScaleInELSQ_0EEESR_EEEEEENS4_6LayoutISC_NS5_IJNSA_ILi0EEESV_SV_EEEEENS5_IJNS4_10UnderscoreESY_SY_EEEEENS4_13SM90_TMA_LOADENS4_14ComposedLayoutINS4_7SwizzleILi3ELi4ELi3EEENS4_18smem_ptr_flag_bitsILi8EEENSU_INS5_IJNSA_ILi8EEESE_EEENS5_IJSE_SB_EEEEEEEvNS4_8identityES11_S1B_vS1C_EENS_8epilogue10collective18CollectiveEpilogueINS1E_23Sm100TmaWarpSpecializedILi2ELi2ELi64ELb0ELb0EEEJSF_NS5_IJNSU_ISE_SB_EENSU_INSA_ILi64EEESB_EEEEESG_SH_SG_SH_NS1E_6fusion15FusionCallbacksIS1I_NS1N_17LinearCombinationISG_fSG_fLNS_15FloatRoundStyleE2EEESF_S1M_JEEENS4_5SM1004TMEM4LOAD26SM100_TMEM_LOAD_32dp32b64xES11_NS12_INS13_ILi2ELi4ELi3EEES16_NSU_INS5_IJS17_S1K_EEENS5_IJS1K_SB_EEEEEEENS4_39AutoVectorizingCopyWithAssumedAlignmentILi128EEENS4_14SM90_TMA_STOREES21_S23_S23_EEEvvEEEEvNT_6ParamsE)
        /*0808*/ 	.short	0x0380
        /*080a*/ 	.short	0x0800


	//----- nvinfo : EIATTR_SW_WAR
	.align		4
.L_55:
        /*080c*/ 	.byte	0x04, 0x36
        /*080e*/ 	.short	(.L_57 - .L_56)
.L_56:
        /*0810*/ 	.word	0x00000008
.L_57:


//--------------------- .nv.callgraph             --------------------------
	.section	.nv.callgraph,"",@"SHT_CUDA_CALLGRAPH"
	.align	4
	.sectionentsize	8
	.align		4
        /*0000*/ 	.word	0x00000000
	.align		4
        /*0004*/ 	.word	0xffffffff
	.align		4
        /*0008*/ 	.word	index@(_ZN7cutlass13device_kernelINS_4gemm6kernel13GemmUniversalIN4cute5tupleIJiiiiEEENS1_10collective13CollectiveMmaINS1_35MainloopSm100TmaUmmaWarpSpecializedILi3ELi2ELi4ENS5_IJNS4_1CILi1EEESB_SB_EEEEENS5_IJNSA_ILi128EEESE_SE_EEENS_12float_e5m2_tENS5_IJlSB_lEEESG_SH_NS4_8TiledMMAINS4_8MMA_AtomIJNS4_10MMA_TraitsINS4_19SM100_MMA_F8F6F4_SSEJSG_SG_fSE_SE_NS4_17integral_constantINS4_4UMMA5MajorELSO_0EEESP_NSM_INSN_7ScaleInELSQ_0EEESR_EEEEEENS4_6LayoutISC_NS5_IJNSA_ILi0EEESV_SV_EEEEENS5_IJNS4_10UnderscoreESY_SY_EEEEENS4_13SM90_TMA_LOADENS4_14ComposedLayoutINS4_7SwizzleILi3ELi4ELi3EEENS4_18smem_ptr_flag_bitsILi8EEENSU_INS5_IJNSA_ILi8EEESE_EEENS5_IJSE_SB_EEEEEEEvNS4_8identityES11_S1B_vS1C_EENS_8epilogue10collective18CollectiveEpilogueINS1E_23Sm100TmaWarpSpecializedILi2ELi2ELi64ELb0ELb0EEEJSF_NS5_IJNSU_ISE_SB_EENSU_INSA_ILi64EEESB_EEEEESG_SH_SG_SH_NS1E_6fusion15FusionCallbacksIS1I_NS1N_17LinearCombinationISG_fSG_fLNS_15FloatRoundStyleE2EEESF_S1M_JEEENS4_5SM1004TMEM4LOAD26SM100_TMEM_LOAD_32dp32b64xES11_NS12_INS13_ILi2ELi4ELi3EEES16_NSU_INS5_IJS17_S1K_EEENS5_IJS1K_SB_EEEEEEENS4_39AutoVectorizingCopyWithAssumedAlignmentILi128EEENS4_14SM90_TMA_STOREES21_S23_S23_EEEvvEEEEvNT_6ParamsE)
	.align		4
        /*000c*/ 	.word	index@(__assertfail)
	.align		4
        /*0010*/ 	.word	0x00000000
	.align		4
        /*0014*/ 	.word	0xfffffffe
	.align		4
        /*0018*/ 	.word	0x00000000
	.align		4
        /*001c*/ 	.word	0xfffffffd
	.align		4
        /*0020*/ 	.word	0x00000000
	.align		4
        /*0024*/ 	.word	0xfffffffc


//--------------------- .nv.constant4             --------------------------
	.section	.nv.constant4,"a",@progbits
	.align	8
	.align		8
.nv.constant4:
        /*0000*/ 	.dword	__assertfail
	.align		8
        /*0008*/ 	.dword	__unnamed_1
	.align		8
        /*0010*/ 	.dword	__unnamed_2
	.align		8
        /*0018*/ 	.dword	_ZN40_INTERNAL_5226c817_4_k_cu_4028b5e5_164904cuda3std3__45__cpo5beginE
	.align		8
        /*0020*/ 	.dword	_ZN40_INTERNAL_5226c817_4_k_cu_4028b5e5_164904cuda3std3__45__cpo3endE
	.align		8
        /*0028*/ 	.dword	_ZN40_INTERNAL_5226c817_4_k_cu_4028b5e5_164904cuda3std3__45__cpo6cbeginE
	.align		8
        /*0030*/ 	.dword	_ZN40_INTERNAL_5226c817_4_k_cu_4028b5e5_164904cuda3std3__45__cpo4cendE
	.align		8
        /*0038*/ 	.dword	_ZN40_INTERNAL_5226c817_4_k_cu_4028b5e5_164904cuda3std3__442_GLOBAL__N__5226c817_4_k_cu_4028b5e5_164906ignoreE
	.align		8
        /*0040*/ 	.dword	_ZN40_INTERNAL_5226c817_4_k_cu_4028b5e5_164904cuda3std3__419piecewise_constructE
	.align		8
        /*0048*/ 	.dword	_ZN40_INTERNAL_5226c817_4_k_cu_4028b5e5_164904cuda3std3__48in_placeE
	.align		8
        /*0050*/ 	.dword	_ZN40_INTERNAL_5226c817_4_k_cu_4028b5e5_164904cuda3std6ranges3__45__cpo4swapE
	.align		8
        /*0058*/ 	.dword	_ZN40_INTERNAL_5226c817_4_k_cu_4028b5e5_164904cuda3std6ranges3__45__cpo9iter_moveE
	.align		8
        /*0060*/ 	.dword	_ZN40_INTERNAL_5226c817_4_k_cu_4028b5e5_164904cute7productE
	.align		8
        /*0068*/ 	.dword	_ZN40_INTERNAL_5226c817_4_k_cu_4028b5e5_164904cute1_E
	.align		8
        /*0070*/ 	.dword	$str$25
	.align		8
        /*0078*/ 	.dword	$str$26
	.align		8
        /*0080*/ 	.dword	$str$27
	.align		8
        /*0088*/ 	.dword	$str$28


//--------------------- .text._ZN7cutlass13device_kernelINS_4gemm6kernel13GemmUniversalIN4cute5tupleIJiiiiEEENS1_10collective13CollectiveMmaINS1_35MainloopSm100TmaUmmaWarpSpecializedILi3ELi2ELi4ENS5_IJNS4_1CILi1EEESB_SB_EEEEENS5_IJNSA_ILi128EEESE_SE_EEENS_12float_e5m2_tENS5_IJlSB_lEEESG_SH_NS4_8TiledMMAINS4_8MMA_AtomIJNS4_10MMA_TraitsINS4_19SM100_MMA_F8F6F4_SSEJSG_SG_fSE_SE_NS4_17integral_constantINS4_4UMMA5MajorELSO_0EEESP_NSM_INSN_7ScaleInELSQ_0EEESR_EEEEEENS4_6LayoutISC_NS5_IJNSA_ILi0EEESV_SV_EEEEENS5_IJNS4_10UnderscoreESY_SY_EEEEENS4_13SM90_TMA_LOADENS4_14ComposedLayoutINS4_7SwizzleILi3ELi4ELi3EEENS4_18smem_ptr_flag_bitsILi8EEENSU_INS5_IJNSA_ILi8EEESE_EEENS5_IJSE_SB_EEEEEEEvNS4_8identityES11_S1B_vS1C_EENS_8epilogue10collective18CollectiveEpilogueINS1E_23Sm100TmaWarpSpecializedILi2ELi2ELi64ELb0ELb0EEEJSF_NS5_IJNSU_ISE_SB_EENSU_INSA_ILi64EEESB_EEEEESG_SH_SG_SH_NS1E_6fusion15FusionCallbacksIS1I_NS1N_17LinearCombinationISG_fSG_fLNS_15FloatRoundStyleE2EEESF_S1M_JEEENS4_5SM1004TMEM4LOAD26SM100_TMEM_LOAD_32dp32b64xES11_NS12_INS13_ILi2ELi4ELi3EEES16_NSU_INS5_IJS17_S1K_EEENS5_IJS1K_SB_EEEEEEENS4_39AutoVectorizingCopyWithAssumedAlignmentILi128EEENS4_14SM90_TMA_STOREES21_S23_S23_EEEvvEEEEvNT_6ParamsE --------------------------
	.section	.text._ZN7cutlass13device_kernelINS_4gemm6kernel13GemmUniversalIN4cute5tupleIJiiiiEEENS1_10collective13CollectiveMmaINS1_35MainloopSm100TmaUmmaWarpSpecializedILi3ELi2ELi4ENS5_IJNS4_1CILi1EEESB_SB_EEEEENS5_IJNSA_ILi128EEESE_SE_EEENS_12float_e5m2_tENS5_IJlSB_lEEESG_SH_NS4_8TiledMMAINS4_8MMA_AtomIJNS4_10MMA_TraitsINS4_19SM100_MMA_F8F6F4_SSEJSG_SG_fSE_SE_NS4_17integral_constantINS4_4UMMA5MajorELSO_0EEESP_NSM_INSN_7ScaleInELSQ_0EEESR_EEEEEENS4_6LayoutISC_NS5_IJNSA_ILi0EEESV_SV_EEEEENS5_IJNS4_10UnderscoreESY_SY_EEEEENS4_13SM90_TMA_LOADENS4_14ComposedLayoutINS4_7SwizzleILi3ELi4ELi3EEENS4_18smem_ptr_flag_bitsILi8EEENSU_INS5_IJNSA_ILi8EEESE_EEENS5_IJSE_SB_EEEEEEEvNS4_8identityES11_S1B_vS1C_EENS_8epilogue10collective18CollectiveEpilogueINS1E_23Sm100TmaWarpSpecializedILi2ELi2ELi64ELb0ELb0EEEJSF_NS5_IJNSU_ISE_SB_EENSU_INSA_ILi64EEESB_EEEEESG_SH_SG_SH_NS1E_6fusion15FusionCallbacksIS1I_NS1N_17LinearCombinationISG_fSG_fLNS_15FloatRoundStyleE2EEESF_S1M_JEEENS4_5SM1004TMEM4LOAD26SM100_TMEM_LOAD_32dp32b64xES11_NS12_INS13_ILi2ELi4ELi3EEES16_NSU_INS5_IJS17_S1K_EEENS5_IJS1K_SB_EEEEEEENS4_39AutoVectorizingCopyWithAssumedAlignmentILi128EEENS4_14SM90_TMA_STOREES21_S23_S23_EEEvvEEEEvNT_6ParamsE,"ax",@progbits
	.align	128
.text._ZN7cutlass13device_kernelINS_4gemm6kernel13GemmUniversalIN4cute5tupleIJiiiiEEENS1_10collective13CollectiveMmaINS1_35MainloopSm100TmaUmmaWarpSpecializedILi3ELi2ELi4ENS5_IJNS4_1CILi1EEESB_SB_EEEEENS5_IJNSA_ILi128EEESE_SE_EEENS_12float_e5m2_tENS5_IJlSB_lEEESG_SH_NS4_8TiledMMAINS4_8MMA_AtomIJNS4_10MMA_TraitsINS4_19SM100_MMA_F8F6F4_SSEJSG_SG_fSE_SE_NS4_17integral_constantINS4_4UMMA5MajorELSO_0EEESP_NSM_INSN_7ScaleInELSQ_0EEESR_EEEEEENS4_6LayoutISC_NS5_IJNSA_ILi0EEESV_SV_EEEEENS5_IJNS4_10UnderscoreESY_SY_EEEEENS4_13SM90_TMA_LOADENS4_14ComposedLayoutINS4_7SwizzleILi3ELi4ELi3EEENS4_18smem_ptr_flag_bitsILi8EEENSU_INS5_IJNSA_ILi8EEESE_EEENS5_IJSE_SB_EEEEEEEvNS4_8identityES11_S1B_vS1C_EENS_8epilogue10collective18CollectiveEpilogueINS1E_23Sm100TmaWarpSpecializedILi2ELi2ELi64ELb0ELb0EEEJSF_NS5_IJNSU_ISE_SB_EENSU_INSA_ILi64EEESB_EEEEESG_SH_SG_SH_NS1E_6fusion15FusionCallbacksIS1I_NS1N_17LinearCombinationISG_fSG_fLNS_15FloatRoundStyleE2EEESF_S1M_JEEENS4_5SM1004TMEM4LOAD26SM100_TMEM_LOAD_32dp32b64xES11_NS12_INS13_ILi2ELi4ELi3EEES16_NSU_INS5_IJS17_S1K_EEENS5_IJS1K_SB_EEEEEEENS4_39AutoVectorizingCopyWithAssumedAlignmentILi128EEENS4_14SM90_TMA_STOREES21_S23_S23_EEEvvEEEEvNT_6ParamsE:
        .type           _ZN7cutlass13device_kernelINS_4gemm6kernel13GemmUniversalIN4cute5tupleIJiiiiEEENS1_10collective13CollectiveMmaINS1_35MainloopSm100TmaUmmaWarpSpecializedILi3ELi2ELi4ENS5_IJNS4_1CILi1EEESB_SB_EEEEENS5_IJNSA_ILi128EEESE_SE_EEENS_12float_e5m2_tENS5_IJlSB_lEEESG_SH_NS4_8TiledMMAINS4_8MMA_AtomIJNS4_10MMA_TraitsINS4_19SM100_MMA_F8F6F4_SSEJSG_SG_fSE_SE_NS4_17integral_constantINS4_4UMMA5MajorELSO_0EEESP_NSM_INSN_7ScaleInELSQ_0EEESR_EEEEEENS4_6LayoutISC_NS5_IJNSA_ILi0EEESV_SV_EEEEENS5_IJNS4_10UnderscoreESY_SY_EEEEENS4_13SM90_TMA_LOADENS4_14ComposedLayoutINS4_7SwizzleILi3ELi4ELi3EEENS4_18smem_ptr_flag_bitsILi8EEENSU_INS5_IJNSA_ILi8EEESE_EEENS5_IJSE_SB_EEEEEEEvNS4_8identityES11_S1B_vS1C_EENS_8epilogue10collective18CollectiveEpilogueINS1E_23Sm100TmaWarpSpecializedILi2ELi2ELi64ELb0ELb0EEEJSF_NS5_IJNSU_ISE_SB_EENSU_INSA_ILi64EEESB_EEEEESG_SH_SG_SH_NS1E_6fusion15FusionCallbacksIS1I_NS1N_17LinearCombinationISG_fSG_fLNS_15FloatRoundStyleE2EEESF_S1M_JEEENS4_5SM1004TMEM4LOAD26SM100_TMEM_LOAD_32dp32b64xES11_NS12_INS13_ILi2ELi4ELi3EEES16_NSU_INS5_IJS17_S1K_EEENS5_IJS1K_SB_EEEEEEENS4_39AutoVectorizingCopyWithAssumedAlignmentILi128EEENS4_14SM90_TMA_STOREES21_S23_S23_EEEvvEEEEvNT_6ParamsE,@function
        .size           _ZN7cutlass13device_kernelINS_4gemm6kernel13GemmUniversalIN4cute5tupleIJiiiiEEENS1_10collective13CollectiveMmaINS1_35MainloopSm100TmaUmmaWarpSpecializedILi3ELi2ELi4ENS5_IJNS4_1CILi1EEESB_SB_EEEEENS5_IJNSA_ILi128EEESE_SE_EEENS_12float_e5m2_tENS5_IJlSB_lEEESG_SH_NS4_8TiledMMAINS4_8MMA_AtomIJNS4_10MMA_TraitsINS4_19SM100_MMA_F8F6F4_SSEJSG_SG_fSE_SE_NS4_17integral_constantINS4_4UMMA5MajorELSO_0EEESP_NSM_INSN_7ScaleInELSQ_0EEESR_EEEEEENS4_6LayoutISC_NS5_IJNSA_ILi0EEESV_SV_EEEEENS5_IJNS4_10UnderscoreESY_SY_EEEEENS4_13SM90_TMA_LOADENS4_14ComposedLayoutINS4_7SwizzleILi3ELi4ELi3EEENS4_18smem_ptr_flag_bitsILi8EEENSU_INS5_IJNSA_ILi8EEESE_EEENS5_IJSE_SB_EEEEEEEvNS4_8identityES11_S1B_vS1C_EENS_8epilogue10collective18CollectiveEpilogueINS1E_23Sm100TmaWarpSpecializedILi2ELi2ELi64ELb0ELb0EEEJSF_NS5_IJNSU_ISE_SB_EENSU_INSA_ILi64EEESB_EEEEESG_SH_SG_SH_NS1E_6fusion15FusionCallbacksIS1I_NS1N_17LinearCombinationISG_fSG_fLNS_15FloatRoundStyleE2EEESF_S1M_JEEENS4_5SM1004TMEM4LOAD26SM100_TMEM_LOAD_32dp32b64xES11_NS12_INS13_ILi2ELi4ELi3EEES16_NSU_INS5_IJS17_S1K_EEENS5_IJS1K_SB_EEEEEEENS4_39AutoVectorizingCopyWithAssumedAlignmentILi128EEENS4_14SM90_TMA_STOREES21_S23_S23_EEEvvEEEEvNT_6ParamsE,(.L_x_140 - _ZN7cutlass13device_kernelINS_4gemm6kernel13GemmUniversalIN4cute5tupleIJiiiiEEENS1_10collective13CollectiveMmaINS1_35MainloopSm100TmaUmmaWarpSpecializedILi3ELi2ELi4ENS5_IJNS4_1CILi1EEESB_SB_EEEEENS5_IJNSA_ILi128EEESE_SE_EEENS_12float_e5m2_tENS5_IJlSB_lEEESG_SH_NS4_8TiledMMAINS4_8MMA_AtomIJNS4_10MMA_TraitsINS4_19SM100_MMA_F8F6F4_SSEJSG_SG_fSE_SE_NS4_17integral_constantINS4_4UMMA5MajorELSO_0EEESP_NSM_INSN_7ScaleInELSQ_0EEESR_EEEEEENS4_6LayoutISC_NS5_IJNSA_ILi0EEESV_SV_EEEEENS5_IJNS4_10UnderscoreESY_SY_EEEEENS4_13SM90_TMA_LOADENS4_14ComposedLayoutINS4_7SwizzleILi3ELi4ELi3EEENS4_18smem_ptr_flag_bitsILi8EEENSU_INS5_IJNSA_ILi8EEESE_EEENS5_IJSE_SB_EEEEEEEvNS4_8identityES11_S1B_vS1C_EENS_8epilogue10collective18CollectiveEpilogueINS1E_23Sm100TmaWarpSpecializedILi2ELi2ELi64ELb0ELb0EEEJSF_NS5_IJNSU_ISE_SB_EENSU_INSA_ILi64EEESB_EEEEESG_SH_SG_SH_NS1E_6fusion15FusionCallbacksIS1I_NS1N_17LinearCombinationISG_fSG_fLNS_15FloatRoundStyleE2EEESF_S1M_JEEENS4_5SM1004TMEM4LOAD26SM100_TMEM_LOAD_32dp32b64xES11_NS12_INS13_ILi2ELi4ELi3EEES16_NSU_INS5_IJS17_S1K_EEENS5_IJS1K_SB_EEEEEEENS4_39AutoVectorizingCopyWithAssumedAlignmentILi128EEENS4_14SM90_TMA_STOREES21_S23_S23_EEEvvEEEEvNT_6ParamsE)
        .other          _ZN7cutlass13device_kernelINS_4gemm6kernel13GemmUniversalIN4cute5tupleIJiiiiEEENS1_10collective13CollectiveMmaINS1_35MainloopSm100TmaUmmaWarpSpecializedILi3ELi2ELi4ENS5_IJNS4_1CILi1EEESB_SB_EEEEENS5_IJNSA_ILi128EEESE_SE_EEENS_12float_e5m2_tENS5_IJlSB_lEEESG_SH_NS4_8TiledMMAINS4_8MMA_AtomIJNS4_10MMA_TraitsINS4_19SM100_MMA_F8F6F4_SSEJSG_SG_fSE_SE_NS4_17integral_constantINS4_4UMMA5MajorELSO_0EEESP_NSM_INSN_7ScaleInELSQ_0EEESR_EEEEEENS4_6LayoutISC_NS5_IJNSA_ILi0EEESV_SV_EEEEENS5_IJNS4_10UnderscoreESY_SY_EEEEENS4_13SM90_TMA_LOADENS4_14ComposedLayoutINS4_7SwizzleILi3ELi4ELi3EEENS4_18smem_ptr_flag_bitsILi8EEENSU_INS5_IJNSA_ILi8EEESE_EEENS5_IJSE_SB_EEEEEEEvNS4_8identityES11_S1B_vS1C_EENS_8epilogue10collective18CollectiveEpilogueINS1E_23Sm100TmaWarpSpecializedILi2ELi2ELi64ELb0ELb0EEEJSF_NS5_IJNSU_ISE_SB_EENSU_INSA_ILi64EEESB_EEEEESG_SH_SG_SH_NS1E_6fusion15FusionCallbacksIS1I_NS1N_17LinearCombinationISG_fSG_fLNS_15FloatRoundStyleE2EEESF_S1M_JEEENS4_5SM1004TMEM4LOAD26SM100_TMEM_LOAD_32dp32b64xES11_NS12_INS13_ILi2ELi4ELi3EEES16_NSU_INS5_IJS17_S1K_EEENS5_IJS1K_SB_EEEEEEENS4_39AutoVectorizingCopyWithAssumedAlignmentILi128EEENS4_14SM90_TMA_STOREES21_S23_S23_EEEvvEEEEvNT_6ParamsE,@"STO_CUDA_ENTRY STV_DEFAULT"
_ZN7cutlass13device_kernelINS_4gemm6kernel13GemmUniversalIN4cute5tupleIJiiiiEEENS1_10collective13CollectiveMmaINS1_35MainloopSm100TmaUmmaWarpSpecializedILi3ELi2ELi4ENS5_IJNS4_1CILi1EEESB_SB_EEEEENS5_IJNSA_ILi128EEESE_SE_EEENS_12float_e5m2_tENS5_IJlSB_lEEESG_SH_NS4_8TiledMMAINS4_8MMA_AtomIJNS4_10MMA_TraitsINS4_19SM100_MMA_F8F6F4_SSEJSG_SG_fSE_SE_NS4_17integral_constantINS4_4UMMA5MajorELSO_0EEESP_NSM_INSN_7ScaleInELSQ_0EEESR_EEEEEENS4_6LayoutISC_NS5_IJNSA_ILi0EEESV_SV_EEEEENS5_IJNS4_10UnderscoreESY_SY_EEEEENS4_13SM90_TMA_LOADENS4_14ComposedLayoutINS4_7SwizzleILi3ELi4ELi3EEENS4_18smem_ptr_flag_bitsILi8EEENSU_INS5_IJNSA_ILi8EEESE_EEENS5_IJSE_SB_EEEEEEEvNS4_8identityES11_S1B_vS1C_EENS_8epilogue10collective18CollectiveEpilogueINS1E_23Sm100TmaWarpSpecializedILi2ELi2ELi64ELb0ELb0EEEJSF_NS5_IJNSU_ISE_SB_EENSU_INSA_ILi64EEESB_EEEEESG_SH_SG_SH_NS1E_6fusion15FusionCallbacksIS1I_NS1N_17LinearCombinationISG_fSG_fLNS_15FloatRoundStyleE2EEESF_S1M_JEEENS4_5SM1004TMEM4LOAD26SM100_TMEM_LOAD_32dp32b64xES11_NS12_INS13_ILi2ELi4ELi3EEES16_NSU_INS5_IJS17_S1K_EEENS5_IJS1K_SB_EEEEEEENS4_39AutoVectorizingCopyWithAssumedAlignmentILi128EEENS4_14SM90_TMA_STOREES21_S23_S23_EEEvvEEEEvNT_6ParamsE:
[----:B------:R-:W1:Y:S01]  /*0000*/  LDC R1, c[0x0][0x37c] ;  /* 0x0000df00ff017b82 */ /* 0x000e620000000800 */
[----:B------:R-:W2:Y:S01]  /*0010*/  S2R R189, SR_TID.X ;  /* 0x0000000000bd7919 */ /* 0x000ea20000002100 */
[----:B------:R-:W3:Y:S01]  /*0020*/  LDCU.64 UR4, c[0x0][0x890] ;  /* 0x00011200ff0477ac */ /* 0x000ee20008000a00 */
[----:B------:R-:W-:Y:S02]  /*0030*/  PRMT R171, RZ, 0x7610, R171 ;  /* 0x00007610ffab7816 */ /* 0x000fe400000000ab */
[----:B------:R-:W-:Y:S01]  /*0040*/  ELECT P5, URZ, PT ;  /* 0x0000000000ff782f */ /* 0x000fe200038a0000 */
[----:B------:R-:W4:Y:S01]  /*0050*/  LDCU.64 UR46, c[0x0][0x358] ;  /* 0x00006b00ff2e77ac */ /* 0x000f220008000a00 */
[----:B---3--:R-:W-:-:S04]  /*0060*/  UISETP.NE.U32.AND UP0, UPT, UR4, URZ, UPT ;  /* 0x000000ff0400728c */ /* 0x008fc8000bf05070 */
[----:B------:R-:W-:Y:S01]  /*0070*/  UISETP.NE.AND.EX UP0, UPT, UR5, URZ, UPT, UP0 ;  /* 0x000000ff0500728c */ /* 0x000fe2000bf05300 */
[----:B--2---:R-:W-:-:S05]  /*0080*/  SHF.R.U32.HI R173, RZ, 0x5, R189 ;  /* 0x00000005ffad7819 */ /* 0x004fca00000116bd */
[----:B------:R-:W2:Y:S02]  /*0090*/  SHFL.IDX PT, R0, R173, RZ, 0x1f ;  /* 0x00001fffad007589 */ /* 0x000ea400000e0000 */
[----:B--2---:R-:W-:Y:S01]  /*00a0*/  R2UR UR8, R0 ;  /* 0x00000000000872ca */ /* 0x004fe200000e0000 */
[----:B-1--4-:R-:W-:-:S14]  /*00b0*/  BRA.U UP0, `(.L_x_0) ;  /* 0x00000001002c7547 */ /* 0x012fdc000b800000 */
[----:B------:R-:W1:Y:S02]  /*00c0*/  LDCU.64 UR6, c[0x0][0x888] ;  /* 0x00011100ff0677ac */ /* 0x000e640008000a00 */
[----:B-1----:R-:W-:-:S04]  /*00d0*/  UISETP.NE.U32.AND UP0, UPT, UR6, URZ, UPT ;  /* 0x000000ff0600728c */ /* 0x002fc8000bf05070 */
[----:B------:R-:W-:-:S09]  /*00e0*/  UISETP.NE.AND.EX UP0, UPT, UR7, URZ, UPT, UP0 ;  /* 0x000000ff0700728c */ /* 0x000fd2000bf05300 */
[----:B------:R-:W-:Y:S05]  /*00f0*/  BRA.U !UP0, `(.L_x_1) ;  /* 0x0000000108107547 */ /* 0x000fea000b800000 */
[----:B------:R-:W1:Y:S02]  /*0100*/  LDC.64 R2, c[0x0][0x888] ;  /* 0x00022200ff027b82 */ /* 0x000e640000000a00 */
[----:B-1----:R1:W5:Y:S01]  /*0110*/  LDG.E R81, desc[UR46][R2.64] ;  /* 0x0000002e02517981 */ /* 0x002362000c1e1900 */
[----:B------:R-:W-:Y:S01]  /*0120*/  HFMA2 R171, -RZ, RZ, 0, 5.9604644775390625e-08 ;  /* 0x00000001ffab7431 */ /* 0x000fe200000001ff */
[----:B------:R-:W-:Y:S05]  /*0130*/  BRA `(.L_x_0) ;  /* 0x00000000000c7947 */ /* 0x000fea0003800000 */
.L_x_1:
[----:B------:R-:W1:Y:S01]  /*0140*/  LDCU UR6, c[0x0][0x880] ;  /* 0x00011000ff0677ac */ /* 0x000e620008000800 */
[----:B------:R-:W-:Y:S01]  /*0150*/  HFMA2 R171, -RZ, RZ, 0, 5.9604644775390625e-08 ;  /* 0x00000001ffab7431 */ /* 0x000fe200000001ff */
[----:B-1----:R-:W-:-:S07]  /*0160*/  MOV R81, UR6 ;  /* 0x0000000600517c02 */ /* 0x002fce0008000f00 */
.L_x_0:
[----:B------:R-:W2:Y:S02]  /*0170*/  LDCU.64 UR6, c[0x0][0x8b0] ;  /* 0x00011600ff0677ac */ /* 0x000ea40008000a00 */
[----:B--2---:R-:W-:-:S04]  /*0180*/  UISETP.NE.U32.AND UP0, UPT, UR6, URZ, UPT ;  /* 0x000000ff0600728c */ /* 0x004fc8000bf05070 */
[----:B------:R-:W-:-:S09]  /*0190*/  UISETP.NE.AND.EX UP0, UPT, UR7, URZ, UPT, UP0 ;  /* 0x000000ff0700728c */ /* 0x000fd2000bf05300 */
[----:B------:R-:W-:Y:S05]  /*01a0*/  BRA.U UP0, `(.L_x_2) ;  /* 0x0000000100247547 */ /* 0x000fea000b800000 */
[----:B------:R-:W2:Y:S02]  /*01b0*/  LDCU.64 UR6, c[0x0][0x8a8] ;  /* 0x00011500ff0677ac */ /* 0x000ea40008000a00 */
[----:B--2---:R-:W-:-:S04]  /*01c0*/  UISETP.NE.U32.AND UP0, UPT, UR6, URZ, UPT ;  /* 0x000000ff0600728c */ /* 0x004fc8000bf05070 */
[----:B------:R-:W-:-:S09]  /*01d0*/  UISETP.NE.AND.EX UP0, UPT, UR7, URZ, UPT, UP0 ;  /* 0x000000ff0700728c */ /* 0x000fd2000bf05300 */
[----:B------:R-:W-:Y:S05]  /*01e0*/  BRA.U !UP0, `(.L_x_3) ;  /* 0x00000001080c7547 */ /* 0x000fea000b800000 */
[----:B------:R-:W2:Y:S02]  /*01f0*/  LDC.64 R78, c[0x0][0x8a8] ;  /* 0x00022a00ff4e7b82 */ /* 0x000ea40000000a00 */
[----:B--2---:R2:W5:Y:S01]  /*0200*/  LDG.E R78, desc[UR46][R78.64] ;  /* 0x0000002e4e4e7981 */ /* 0x004562000c1e1900 */
[----:B------:R-:W-:Y:S05]  /*0210*/  BRA `(.L_x_2) ;  /* 0x0000000000087947 */ /* 0x000fea0003800000 */
.L_x_3:
[----:B------:R-:W2:Y:S02]  /*0220*/  LDCU UR6, c[0x0][0x8a0] ;  /* 0x00011400ff0677ac */ /* 0x000ea40008000800 */
[----:B--2---:R-:W-:Y:S02]  /*0230*/  MOV R78, UR6 ;  /* 0x00000006004e7c02 */ /* 0x004fe40008000f00 */
.L_x_2:
[----:B------:R-:W-:Y:S01]  /*0240*/  IMAD.U32 R0, RZ, RZ, UR8 ;  /* 0x00000008ff007e24 */ /* 0x000fe2000f8e00ff */
[----:B------:R-:W-:Y:S04]  /*0250*/  BSSY.RECONVERGENT B0, `(.L_x_4) ;  /* 0x000000c000007945 */ /* 0x000fe80003800200 */
[C---:B------:R-:W-:Y:S02]  /*0260*/  ISETP.NE.OR P1, PT, R0.reuse, 0x1, !P5 ;  /* 0x000000010000780c */ /* 0x040fe40006f25670 */
[----:B------:R-:W-:-:S11]  /*0270*/  ISETP.NE.OR P0, PT, R0, 0x3, !P5 ;  /* 0x000000030000780c */ /* 0x000fd60006f05670 */
[----:B------:R-:W-:Y:S05]  /*0280*/  @P1 BRA `(.L_x_5) ;  /* 0x0000000000201947 */ /* 0x000fea0003800000 */
[----:B------:R-:W3:Y:S02]  /*0290*/  LDCU.64 UR6, c[0x0][0x348] ;  /* 0x00006900ff0677ac */ /* 0x000ee40008000a00 */
[----:B---3--:R-:W-:Y:S02]  /*02a0*/  UIADD3 UR10, UP1, UPT, UR6, 0x80, URZ ;  /* 0x00000080060a7890 */ /* 0x008fe4000ff3e0ff */
[----:B------:R-:W-:Y:S02]  /*02b0*/  UIADD3 UR6, UP0, UPT, UR6, 0x180, URZ ;  /* 0x0000018006067890 */ /* 0x000fe4000ff1e0ff */
[----:B------:R-:W-:Y:S02]  /*02c0*/  UIADD3.X UR11, UPT, UPT, URZ, UR7, URZ, UP1, !UPT ;  /* 0x00000007ff0b7290 */ /* 0x000fe40008ffe4ff */
[----:B------:R-:W-:-:S07]  /*02d0*/  UIADD3.X UR7, UPT, UPT, URZ, UR7, URZ, UP0, !UPT ;  /* 0x00000007ff077290 */ /* 0x000fce00087fe4ff */
[----:B------:R3:W-:Y:S02]  /*02e0*/  UTMACCTL.PF [UR10] ;  /* 0x000000000a0079b9 */ /* 0x0007e40008040000 */
[----:B------:R3:W-:Y:S02]  /*02f0*/  UTMACCTL.PF [UR6] ;  /* 0x00000000060079b9 */ /* 0x0007e40008040000 */
[----:B---3--:R-:W-:Y:S01]  /*0300*/  NOP ;  /* 0x0000000000007918 */ /* 0x008fe20000000000 */
.L_x_5:
[----:B------:R-:W-:Y:S05]  /*0310*/  BSYNC.RECONVERGENT B0 ;  /* 0x0000000000007941 */ /* 0x000fea0003800200 */
.L_x_4:
[----:B------:R-:W-:Y:S04]  /*0320*/  BSSY.RECONVERGENT B0, `(.L_x_6) ;  /* 0x000000a000007945 */ /* 0x000fe80003800200 */
        /* <DEDUP_REMOVED lines=9> */
.L_x_7:
[----:B------:R-:W-:Y:S05]  /*03c0*/  BSYNC.RECONVERGENT B0 ;  /* 0x0000000000007941 */ /* 0x000fea0003800200 */
.L_x_6:
[----:B------:R-:W3:Y:S01]  /*03d0*/  LDCU.64 UR6, c[0x0][0x888] ;  /* 0x00011100ff0677ac */ /* 0x000ee20008000a00 */
[----:B------:R-:W-:Y:S02]  /*03e0*/  UISETP.EQ.U32.AND UP1, UPT, UR4, URZ, UPT ;  /* 0x000000ff0400728c */ /* 0x000fe4000bf22070 */
[----:B------:R-:W-:Y:S02]  /*03f0*/  UPLOP3.LUT UP2, UPT, UPT, UPT, UPT, 0x80, 0x8 ;  /* 0x000000000008789c */ /* 0x000fe40003f4f070 */
[----:B---3--:R-:W-:-:S04]  /*0400*/  UISETP.NE.U32.AND UP0, UPT, UR6, URZ, UPT ;  /* 0x000000ff0600728c */ /* 0x008fc8000bf05070 */
[----:B------:R-:W-:-:S04]  /*0410*/  UISETP.NE.AND.EX UP0, UPT, UR7, URZ, UPT, UP0 ;  /* 0x000000ff0700728c */ /* 0x000fc8000bf05300 */
[----:B------:R-:W-:-:S04]  /*0420*/  UISETP.EQ.OR.EX UP3, UPT, UR5, URZ, !UP0, UP1 ;  /* 0x000000ff0500728c */ /* 0x000fc8000c762710 */
[----:B------:R-:W-:-:S05]  /*0430*/  UP2UR UR50, UPR, URZ, 0x8 ;  /* 0x00000008ff327883 */ /* 0x000fca0008000000 */
[----:B------:R-:W-:Y:S07]  /*0440*/  BRA.U !UP3, `(.L_x_8) ;  /* 0x000000010b207547 */ /* 0x000fee000b800000 */
[----:B------:R-:W-:Y:S01]  /*0450*/  UISETP.NE.U32.AND UP2, UPT, UR4, URZ, UPT ;  /* 0x000000ff0400728c */ /* 0x000fe2000bf45070 */
[----:B-----5:R-:W-:Y:S01]  /*0460*/  FSETP.NEU.AND P0, PT, R81, RZ, PT ;  /* 0x000000ff5100720b */ /* 0x020fe20003f0d000 */
[----:B------:R-:W-:Y:S02]  /*0470*/  USEL UR4, URZ, 0xffffffff, UP0 ;  /* 0xffffffffff047887 */ /* 0x000fe40008000000 */
[----:B------:R-:W-:-:S10]  /*0480*/  UISETP.NE.AND.EX UP2, UPT, UR5, URZ, UPT, UP2 ;  /* 0x000000ff0500728c */ /* 0x000fd4000bf45320 */
[----:B------:R-:W-:Y:S01]  /*0490*/  VOTEU.ANY UP1, P0 ;  /* 0x0000000000ff7886 */ /* 0x000fe20000020100 */
[----:B------:R-:W-:-:S04]  /*04a0*/  @!UP2 USEL UR4, URZ, 0xffffffff, UP1 ;  /* 0xffffffffff04a887 */ /* 0x000fc80008800000 */
[----:B------:R-:W-:-:S04]  /*04b0*/  ULOP3.LUT UR4, UR4, 0x1, URZ, 0xc0, !UPT ;  /* 0x0000000104047892 */ /* 0x000fc8000f8ec0ff */
[----:B------:R-:W-:-:S11]  /*04c0*/  UISETP.NE.U32.AND UP2, UPT, UR4, 0x1, UPT ;  /* 0x000000010400788c */ /* 0x000fd6000bf45070 */
.L_x_8:
[----:B-1----:R-:W1:Y:S01]  /*04d0*/  SHFL.IDX PT, R2, R173, RZ, 0x1f ;  /* 0x00001fffad027589 */ /* 0x002e6200000e0000 */
[----:B------:R-:W-:-:S04]  /*04e0*/  UISETP.NE.AND UP1, UPT, UR8, 0x2, UPT ;  /* 0x000000020800788c */ /* 0x000fc8000bf25270 */
[----:B------:R-:W-:Y:S01]  /*04f0*/  USEL UR6, URZ, 0x1, UP1 ;  /* 0x00000001ff067887 */ /* 0x000fe20008800000 */
[----:B-1----:R-:W-:-:S13]  /*0500*/  ISETP.NE.AND P0, PT, R2, RZ, PT ;  /* 0x000000ff0200720c */ /* 0x002fda0003f05270 */
[----:B------:R-:W-:Y:S05]  /*0510*/  @P0 BRA `(.L_x_9) ;  /* 0x0000000000400947 */ /* 0x000fea0003800000 */
[----:B------:R-:W1:Y:S01]  /*0520*/  S2UR UR5, SR_CgaCtaId ;  /* 0x00000000000579c3 */ /* 0x000e620000008800 */
[----:B------:R-:W-:Y:S01]  /*0530*/  UMOV UR7, 0x400 ;  /* 0x0000040000077882 */ /* 0x000fe20000000000 */
[----:B------:R-:W-:Y:S01]  /*0540*/  UMOV UR4, 0x1 ;  /* 0x0000000100047882 */ /* 0x000fe20000000000 */
[----:B------:R-:W-:Y:S01]  /*0550*/  ELECT P0, URZ, PT ;  /* 0x0000000000ff782f */ /* 0x000fe20003800000 */
[----:B------:R-:W-:-:S04]  /*0560*/  UIADD3 UR10, UPT, UPT, -UR4, 0x100000, URZ ;  /* 0x00100000040a7890 */ /* 0x000fc8000fffe1ff */
[----:B------:R-:W-:Y:S02]  /*0570*/  USHF.L.U32 UR11, UR10, 0xb, URZ ;  /* 0x0000000b0a0b7899 */ /* 0x000fe400080006ff */
[----:B------:R-:W-:Y:S02]  /*0580*/  USHF.L.U32 UR10, UR10, 0x1, URZ ;  /* 0x000000010a0a7899 */ /* 0x000fe400080006ff */
[----:B-1----:R-:W-:Y:S01]  /*0590*/  ULEA UR5, UR5, UR7, 0x18 ;  /* 0x0000000705057291 */ /* 0x002fe2000f8ec0ff */
[----:B------:R-:W1:Y:S11]  /*05a0*/  FENCE.VIEW.ASYNC.S ;  /* 0x00000000000073c6 */ /* 0x000e760000000000 */
[----:B-1----:R1:W3:Y:S01]  /*05b0*/  SYNCS.EXCH.64 URZ, [UR5], UR10 ;  /* 0x0000000a05ff75b2 */ /* 0x0022e20008000100 */
[----:B------:R1:W4:Y:S01]  /*05c0*/  SYNCS.EXCH.64 URZ, [UR5+0x18], UR10 ;  /* 0x0000180a05ff75b2 */ /* 0x0003220008000100 */
[----:B------:R1:W1:Y:S01]  /*05d0*/  SYNCS.EXCH.64 URZ, [UR5+0x8], UR10 ;  /* 0x0000080a05ff75b2 */ /* 0x0002620008000100 */
[----:B------:R1:W1:Y:S01]  /*05e0*/  SYNCS.EXCH.64 URZ, [UR5+0x20], UR10 ;  /* 0x0000200a05ff75b2 */ /* 0x0002620008000100 */
[----:B------:R1:W1:Y:S01]  /*05f0*/  SYNCS.EXCH.64 URZ, [UR5+0x10], UR10 ;  /* 0x0000100a05ff75b2 */ /* 0x0002620008000100 */
[----:B------:R1:W1:Y:S01]  /*0600*/  SYNCS.EXCH.64 URZ, [UR5+0x28], UR10 ;  /* 0x0000280a05ff75b2 */ /* 0x0002620008000100 */
[----:B------:R-:W-:Y:S01]  /*0610*/  NOP ;  /* 0x0000000000007918 */ /* 0x000fe20000000000 */
.L_x_9:
[----:B------:R-:W2:Y:S01]  /*0620*/  SHFL.IDX PT, R2, R173, RZ, 0x1f ;  /* 0x00001fffad027589 */ /* 0x000ea200000e0000 */
[----:B------:R-:W-:Y:S01]  /*0630*/  NOP ;  /* 0x0000000000007918 */ /* 0x000fe20000000000 */
[----:B--2---:R-:W-:-:S13]  /*0640*/  ISETP.NE.AND P0, PT, R2, 0x1, PT ;  /* 0x000000010200780c */ /* 0x004fda0003f05270 */
[----:B------:R-:W-:Y:S05]  /*0650*/  @P0 BRA `(.L_x_10) ;  /* 0x0000000000480947 */ /* 0x000fea0003800000 */
[----:B------:R-:W2:Y:S01]  /*0660*/  S2UR UR7, SR_CgaCtaId ;  /* 0x00000000000779c3 */ /* 0x000ea20000008800 */
[----:B------:R-:W-:Y:S01]  /*0670*/  UMOV UR9, 0x400 ;  /* 0x0000040000097882 */ /* 0x000fe20000000000 */
[----:B-1----:R-:W-:Y:S01]  /*0680*/  UMOV UR5, 0x20 ;  /* 0x0000002000057882 */ /* 0x002fe20000000000 */
[----:B------:R-:W-:Y:S01]  /*0690*/  UMOV UR4, 0x80 ;  /* 0x0000008000047882 */ /* 0x000fe20000000000 */
[----:B------:R-:W-:-:S04]  /*06a0*/  UIADD3 UR10, UPT, UPT, -UR5, 0x100000, URZ ;  /* 0x00100000050a7890 */ /* 0x000fc8000fffe1ff */
[----:B------:R-:W-:Y:S02]  /*06b0*/  USHF.L.U32 UR11, UR10, 0xb, URZ ;  /* 0x0000000b0a0b7899 */ /* 0x000fe400080006ff */
[----:B------:R-:W-:Y:S02]  /*06c0*/  USHF.L.U32 UR10, UR10, 0x1, URZ ;  /* 0x000000010a0a7899 */ /* 0x000fe400080006ff */
[----:B------:R-:W-:-:S04]  /*06d0*/  UIADD3 UR4, UPT, UPT, -UR4, 0x100000, URZ ;  /* 0x0010000004047890 */ /* 0x000fc8000fffe1ff */
[----:B------:R-:W-:Y:S02]  /*06e0*/  USHF.L.U32 UR5, UR4, 0xb, URZ ;  /* 0x0000000b04057899 */ /* 0x000fe400080006ff */
[----:B------:R-:W-:Y:S01]  /*06f0*/  USHF.L.U32 UR4, UR4, 0x1, URZ ;  /* 0x0000000104047899 */ /* 0x000fe200080006ff */
[----:B------:R-:W-:Y:S01]  /*0700*/  ELECT P0, URZ, PT ;  /* 0x0000000000ff782f */ /* 0x000fe20003800000 */
[----:B--2---:R-:W-:Y:S01]  /*0710*/  ULEA UR7, UR7, UR9, 0x18 ;  /* 0x0000000907077291 */ /* 0x004fe2000f8ec0ff */
[----:B------:R-:W1:Y:S11]  /*0720*/  FENCE.VIEW.ASYNC.S ;  /* 0x00000000000073c6 */ /* 0x000e760000000000 */
[----:B-1----:R2:W1:Y:S01]  /*0730*/  SYNCS.EXCH.64 URZ, [UR7+0x30], UR10 ;  /* 0x0000300a07ff75b2 */ /* 0x0024620008000100 */
[----:B------:R2:W1:Y:S01]  /*0740*/  SYNCS.EXCH.64 URZ, [UR7+0x40], UR4 ;  /* 0x0000400407ff75b2 */ /* 0x0004620008000100 */
[----:B------:R2:W1:Y:S01]  /*0750*/  SYNCS.EXCH.64 URZ, [UR7+0x38], UR10 ;  /* 0x0000380a07ff75b2 */ /* 0x0004620008000100 */
[----:B------:R2:W1:Y:S02]  /*0760*/  SYNCS.EXCH.64 URZ, [UR7+0x48], UR4 ;  /* 0x0000480407ff75b2 */ /* 0x0004640008000100 */
[----:B--2---:R-:W-:Y:S01]  /*0770*/  NOP ;  /* 0x0000000000007918 */ /* 0x004fe20000000000 */
.L_x_10:
[----:B------:R-:W2:Y:S01]  /*0780*/  SHFL.IDX PT, R2, R173, RZ, 0x1f ;  /* 0x00001fffad027589 */ /* 0x000ea200000e0000 */
[----:B------:R-:W-:Y:S01]  /*0790*/  NOP ;  /* 0x0000000000007918 */ /* 0x000fe20000000000 */
[----:B--2---:R-:W-:-:S13]  /*07a0*/  ISETP.NE.AND P0, PT, R2, 0x3, PT ;  /* 0x000000030200780c */ /* 0x004fda0003f05270 */
[----:B------:R-:W-:Y:S05]  /*07b0*/  @P0 BRA `(.L_x_11) ;  /* 0x0000000000300947 */ /* 0x000fea0003800000 */
[----:B-1----:R-:W1:Y:S01]  /*07c0*/  S2UR UR5, SR_CgaCtaId ;  /* 0x00000000000579c3 */ /* 0x002e620000008800 */
        /* <DEDUP_REMOVED lines=8> */
[----:B-1----:R2:W1:Y:S01]  /*0850*/  SYNCS.EXCH.64 URZ, [UR5+0x50], UR10 ;  /* 0x0000500a05ff75b2 */ /* 0x0024620008000100 */
[----:B------:R2:W1:Y:S02]  /*0860*/  SYNCS.EXCH.64 URZ, [UR5+0x58], UR10 ;  /* 0x0000580a05ff75b2 */ /* 0x0004640008000100 */
[----:B--2---:R-:W-:Y:S01]  /*0870*/  NOP ;  /* 0x0000000000007918 */ /* 0x004fe20000000000 */
.L_x_11:
[----:B------:R-:W2:Y:S01]  /*0880*/  SHFL.IDX PT, R2, R173, RZ, 0x1f ;  /* 0x00001fffad027589 */ /* 0x000ea200000e0000 */
[----:B------:R-:W-:Y:S01]  /*0890*/  NOP ;  /* 0x0000000000007918 */ /* 0x000fe20000000000 */
[----:B--2---:R-:W-:-:S13]  /*08a0*/  ISETP.NE.AND P0, PT, R2, 0x4, PT ;  /* 0x000000040200780c */ /* 0x004fda0003f05270 */
[----:B------:R-:W-:Y:S05]  /*08b0*/  @P0 BRA `(.L_x_12) ;  /* 0x00000000004c0947 */ /* 0x000fea0003800000 */
[----:B-1----:R-:W1:Y:S01]  /*08c0*/  S2UR UR5, SR_CgaCtaId ;  /* 0x00000000000579c3 */ /* 0x002e620000008800 */
[----:B------:R-:W-:Y:S01]  /*08d0*/  UMOV UR9, 0x100 ;  /* 0x0000010000097882 */ /* 0x000fe20000000000 */
[----:B------:R-:W-:Y:S01]  /*08e0*/  UMOV UR7, 0x400 ;  /* 0x0000040000077882 */ /* 0x000fe20000000000 */
[----:B------:R-:W-:Y:S01]  /*08f0*/  USEL UR9, UR9, 0xe0, UP2 ;  /* 0x000000e009097887 */ /* 0x000fe20009000000 */
[----:B------:R-:W-:Y:S01]  /*0900*/  UMOV UR4, 0x1 ;  /* 0x0000000100047882 */ /* 0x000fe20000000000 */
[----:B------:R-:W-:Y:S01]  /*0910*/  ELECT P0, URZ, PT ;  /* 0x0000000000ff782f */ /* 0x000fe20003800000 */
[----:B------:R-:W-:-:S04]  /*0920*/  UIADD3 UR10, UPT, UPT, -UR4, 0x100000, URZ ;  /* 0x00100000040a7890 */ /* 0x000fc8000fffe1ff */
[----:B------:R-:W-:Y:S02]  /*0930*/  USHF.L.U32 UR11, UR10, 0xb, URZ ;  /* 0x0000000b0a0b7899 */ /* 0x000fe400080006ff */
[----:B------:R-:W-:Y:S02]  /*0940*/  USHF.L.U32 UR10, UR10, 0x1, URZ ;  /* 0x000000010a0a7899 */ /* 0x000fe400080006ff */
[----:B------:R-:W-:-:S04]  /*0950*/  UIADD3 UR12, UPT, UPT, -UR9, 0x100000, URZ ;  /* 0x00100000090c7890 */ /* 0x000fc8000fffe1ff */
[----:B------:R-:W-:Y:S02]  /*0960*/  USHF.L.U32 UR13, UR12, 0xb, URZ ;  /* 0x0000000b0c0d7899 */ /* 0x000fe400080006ff */
[----:B------:R-:W-:Y:S02]  /*0970*/  USHF.L.U32 UR12, UR12, 0x1, URZ ;  /* 0x000000010c0c7899 */ /* 0x000fe400080006ff */
[----:B-1----:R-:W-:Y:S01]  /*0980*/  ULEA UR5, UR5, UR7, 0x18 ;  /* 0x0000000705057291 */ /* 0x002fe2000f8ec0ff */
[----:B------:R-:W1:Y:S11]  /*0990*/  FENCE.VIEW.ASYNC.S ;  /* 0x00000000000073c6 */ /* 0x000e760000000000 */
[----:B-1----:R2:W1:Y:S01]  /*09a0*/  SYNCS.EXCH.64 URZ, [UR5+0x60], UR10 ;  /* 0x0000600a05ff75b2 */ /* 0x0024620008000100 */
[----:B------:R2:W1:Y:S01]  /*09b0*/  SYNCS.EXCH.64 URZ, [UR5+0x70], UR12 ;  /* 0x0000700c05ff75b2 */ /* 0x0004620008000100 */
[----:B------:R2:W1:Y:S01]  /*09c0*/  SYNCS.EXCH.64 URZ, [UR5+0x68], UR10 ;  /* 0x0000680a05ff75b2 */ /* 0x0004620008000100 */
[----:B------:R2:W1:Y:S02]  /*09d0*/  SYNCS.EXCH.64 URZ, [UR5+0x78], UR12 ;  /* 0x0000780c05ff75b2 */ /* 0x0004640008000100 */
[----:B--2---:R-:W-:Y:S01]  /*09e0*/  NOP ;  /* 0x0000000000007918 */ /* 0x004fe20000000000 */
.L_x_12:
        /* <DEDUP_REMOVED lines=20> */
[----:B------:R2:W1:Y:S01]  /*0b30*/  SYNCS.EXCH.64 URZ, [UR7+0xa8], UR4 ;  /* 0x0000a80407ff75b2 */ /* 0x0004620008000100 */
[----:B------:R2:W1:Y:S01]  /*0b40*/  SYNCS.EXCH.64 URZ, [UR7+0x90], UR10 ;  /* 0x0000900a07ff75b2 */ /* 0x0004620008000100 */
[----:B------:R2:W1:Y:S01]  /*0b50*/  SYNCS.EXCH.64 URZ, [UR7+0xb0], UR4 ;  /* 0x0000b00407ff75b2 */ /* 0x0004620008000100 */
[----:B------:R2:W1:Y:S01]  /*0b60*/  SYNCS.EXCH.64 URZ, [UR7+0x98], UR10 ;  /* 0x0000980a07ff75b2 */ /* 0x0004620008000100 */
[----:B------:R2:W1:Y:S02]  /*0b70*/  SYNCS.EXCH.64 URZ, [UR7+0xb8], UR4 ;  /* 0x0000b80407ff75b2 */ /* 0x0004640008000100 */
[----:B--2---:R-:W-:Y:S01]  /*0b80*/  NOP ;  /* 0x0000000000007918 */ /* 0x004fe20000000000 */
.L_x_13:
        /* <DEDUP_REMOVED lines=18> */
.L_x_14:
[----:B-1----:R-:W1:Y:S01]  /*0cb0*/  S2UR UR5, SR_CTAID.X ;  /* 0x00000000000579c3 */ /* 0x002e620000002500 */
[----:B------:R-:W-:-:S05]  /*0cc0*/  CS2R.32 R170, SR_CgaSize ;  /* 0x0000000000aa7805 */ /* 0x000fca0000008a00 */
[----:B------:R-:W-:-:S05]  /*0cd0*/  IMAD R170, R170, -0xa0, RZ ;  /* 0xffffff60aaaa7824 */ /* 0x000fca00078e02ff */
[----:B------:R-:W-:-:S14]  /*0ce0*/  R2UR UR9, R170 ;  /* 0x00000000aa0972ca */ /* 0x000fdc00000e0000 */
[----:B------:R-:W2:Y:S01]  /*0cf0*/  LDCU UR9, c[0x0][UR9+0x2b0] ;  /* 0x00005600090977ac */ /* 0x000ea20008000800 */
[----:B------:R-:W-:Y:S01]  /*0d00*/  NOP ;  /* 0x0000000000007918 */ /* 0x000fe20000000000 */
[----:B------:R-:W-:-:S05]  /*0d10*/  CS2R.32 R170, SR_CgaSize ;  /* 0x0000000000aa7805 */ /* 0x000fca0000008a00 */
[----:B------:R-:W-:-:S05]  /*0d20*/  IMAD R170, R170, -0xa0, RZ ;  /* 0xffffff60aaaa7824 */ /* 0x000fca00078e02ff */
[----:B------:R-:W-:-:S14]  /*0d30*/  R2UR UR7, R170 ;  /* 0x00000000aa0772ca */ /* 0x000fdc00000e0000 */
[----:B------:R-:W3:Y:S01]  /*0d40*/  LDCU UR7, c[0x0][UR7+0x2b4] ;  /* 0x00005680070777ac */ /* 0x000ee20008000800 */
[----:B------:R-:W4:Y:S08]  /*0d50*/  S2UR UR4, SR_CTAID.Y ;  /* 0x00000000000479c3 */ /* 0x000f300000002600 */
[----:B------:R-:W3:Y:S01]  /*0d60*/  LDC R9, c[0x0][0xb24] ;  /* 0x0002c900ff097b82 */ /* 0x000ee20000000800 */
[----:B-1----:R-:W-:-:S02]  /*0d70*/  I2FP.F32.U32 R5, UR5 ;  /* 0x0000000500057c45 */ /* 0x002fc40008201000 */
[----:B------:R-:W-:-:S05]  /*0d80*/  CS2R.32 R3, SR_CgaSize ;  /* 0x0000000000037805 */ /* 0x000fca0000008a00 */
[----:B------:R-:W-:-:S06]  /*0d90*/  IMAD R3, R3, -0xa0, RZ ;  /* 0xffffff6003037824 */ /* 0x000fcc00078e02ff */
[----:B------:R-:W1:Y:S01]  /*0da0*/  LDC R3, c[0x0][R3+0x2a0] ;  /* 0x0000a80003037b82 */ /* 0x000e620000000800 */
[----:B------:R-:W-:Y:S01]  /*0db0*/  MOV R21, UR5 ;  /* 0x0000000500157c02 */ /* 0x000fe20008000f00 */
[----:B--2---:R-:W-:Y:S01]  /*0dc0*/  FMUL R5, R5, UR9 ;  /* 0x0000000905057c20 */ /* 0x004fe20008400000 */
[----:B----4-:R-:W-:Y:S02]  /*0dd0*/  I2FP.F32.U32 R4, UR4 ;  /* 0x0000000400047c45 */ /* 0x010fe40008201000 */
[----:B------:R-:W-:-:S05]  /*0de0*/  CS2R.32 R2, SR_CgaSize ;  /* 0x0000000000027805 */ /* 0x000fca0000008a00 */
[----:B------:R-:W-:-:S06]  /*0df0*/  IMAD R2, R2, -0xa0, RZ ;  /* 0xffffff6002027824 */ /* 0x000fcc00078e02ff */
[----:B------:R-:W2:Y:S01]  /*0e00*/  LDC R2, c[0x0][R2+0x2a4] ;  /* 0x0000a90002027b82 */ /* 0x000ea20000000800 */
[----:B------:R-:W4:Y:S01]  /*0e10*/  F2I.U32.TRUNC.NTZ R170, R5 ;  /* 0x0000000500aa7305 */ /* 0x000f22000020f000 */
[----:B------:R-:W-:Y:S01]  /*0e20*/  MOV R20, UR4 ;  /* 0x0000000400147c02 */ /* 0x000fe20008000f00 */
[----:B---3--:R-:W-:-:S05]  /*0e30*/  FMUL R4, R4, UR7 ;  /* 0x0000000704047c20 */ /* 0x008fca0008400000 */
[----:B------:R-:W-:Y:S01]  /*0e40*/  BAR.SYNC.DEFER_BLOCKING 0x0 ;  /* 0x0000000000007b1d */ /* 0x000fe20000010000 */
[----:B------:R-:W-:-:S05]  /*0e50*/  ISETP.GE.AND P0, PT, R9, 0x1, PT ;  /* 0x000000010900780c */ /* 0x000fca0003f06270 */
[----:B------:R-:W3:Y:S02]  /*0e60*/  F2I.U32.TRUNC.NTZ R147, R4 ;  /* 0x0000000400937305 */ /* 0x000ee4000020f000 */
[----:B------:R-:W2:Y:S01]  /*0e70*/  S2UR UR36, SR_CTAID.Z ;  /* 0x00000000002479c3 */ /* 0x000ea20000002700 */
[----:B----4-:R-:W-:-:S05]  /*0e80*/  IADD3 R170, PT, PT, -R170, RZ, RZ ;  /* 0x000000ffaaaa7210 */ /* 0x010fca0007ffe1ff */
[----:B-1----:R-:W-:Y:S01]  /*0e90*/  IMAD R170, R3, R170, UR5 ;  /* 0x0000000503aa7e24 */ /* 0x002fe2000f8e02aa */
[----:B---3--:R-:W-:-:S05]  /*0ea0*/  IADD3 R147, PT, PT, -R147, RZ, RZ ;  /* 0x000000ff93937210 */ /* 0x008fca0007ffe1ff */
[----:B--2---:R-:W-:Y:S01]  /*0eb0*/  IMAD R147, R2, R147, UR4 ;  /* 0x0000000402937e24 */ /* 0x004fe2000f8e0293 */
[----:B------:R-:W-:Y:S06]  /*0ec0*/  @!P0 BRA `(.L_x_15) ;  /* 0x0000000000b88947 */ /* 0x000fec0003800000 */
[----:B------:R-:W1:Y:S01]  /*0ed0*/  LDC.64 R4, c[0x0][0xb18] ;  /* 0x0002c600ff047b82 */ /* 0x000e620000000a00 */
[----:B------:R-:W-:-:S07]  /*0ee0*/  ISETP.NE.AND P0, PT, R9, 0x1, PT ;  /* 0x000000010900780c */ /* 0x000fce0003f05270 */
[----:B------:R-:W2:Y:S08]  /*0ef0*/  LDC R10, c[0x0][0xb0c] ;  /* 0x0002c300ff0a7b82 */ /* 0x000eb00000000800 */
[----:B------:R-:W3:Y:S08]  /*0f00*/  LDC R11, c[0x0][0x370] ;  /* 0x0000dc00ff0b7b82 */ /* 0x000ef00000000800 */
[----:B------:R-:W4:Y:S01]  /*0f10*/  LDC R12, c[0x0][0x374] ;  /* 0x0000dd00ff0c7b82 */ /* 0x000f220000000800 */
[----:B-1----:R-:W-:-:S07]  /*0f20*/  ISETP.NE.AND P1, PT, R4, 0x1, PT ;  /* 0x000000010400780c */ /* 0x002fce0003f25270 */
[----:B------:R-:W3:Y:S01]  /*0f30*/  LDC.64 R6, c[0x0][0xb10] ;  /* 0x0002c400ff067b82 */ /* 0x000ee20000000a00 */
[----:B--2---:R-:W-:-:S07]  /*0f40*/  ISETP.NE.AND P2, PT, R10, 0x1, PT ;  /* 0x000000010a00780c */ /* 0x004fce0003f45270 */
[----:B------:R-:W1:Y:S08]  /*0f50*/  LDC R8, c[0x0][0xb20] ;  /* 0x0002c800ff087b82 */ /* 0x000e700000000800 */
[----:B------:R-:W2:Y:S01]  /*0f60*/  LDC.64 R2, c[0x0][0xb28] ;  /* 0x0002ca00ff027b82 */ /* 0x000ea20000000a00 */
[----:B----4-:R-:W-:-:S04]  /*0f70*/  IMAD.HI.U32 R13, R12, R5, RZ ;  /* 0x000000050c0d7227 */ /* 0x010fc800078e00ff */
[----:B------:R-:W-:-:S04]  /*0f80*/  IMAD.HI.U32 R5, R20, R5, RZ ;  /* 0x0000000514057227 */ /* 0x000fc800078e00ff */
[----:B---3--:R-:W-:-:S04]  /*0f90*/  IMAD.HI.U32 R14, R11, R6, RZ ;  /* 0x000000060b0e7227 */ /* 0x008fc800078e00ff */
[C---:B------:R-:W-:Y:S01]  /*0fa0*/  IMAD.HI.U32 R16, R21.reuse, R6, RZ ;  /* 0x0000000615107227 */ /* 0x040fe200078e00ff */
[-C--:B------:R-:W-:Y:S02]  /*0fb0*/  @P2 SHF.R.U32.HI R11, RZ, R7.reuse, R14 ;  /* 0x00000007ff0b2219 */ /* 0x080fe4000001160e */
[-C--:B-1----:R-:W-:Y:S02]  /*0fc0*/  @P1 SHF.R.U32.HI R12, RZ, R8.reuse, R13 ;  /* 0x00000008ff0c1219 */ /* 0x082fe4000001160d */
[----:B------:R-:W-:Y:S02]  /*0fd0*/  SHF.R.U32.HI R5, RZ, R8, R5 ;  /* 0x00000008ff057219 */ /* 0x000fe40000011605 */
[----:B------:R-:W-:Y:S02]  /*0fe0*/  SHF.R.U32.HI R16, RZ, R7, R16 ;  /* 0x00000007ff107219 */ /* 0x000fe40000011610 */
[----:B------:R-:W-:Y:S01]  /*0ff0*/  SEL R5, R20, R5, !P1 ;  /* 0x0000000514057207 */ /* 0x000fe20004800000 */
[----:B--2---:R-:W-:Y:S01]  /*1000*/  IMAD.HI.U32 R14, R12, R2, RZ ;  /* 0x000000020c0e7227 */ /* 0x004fe200078e00ff */
[----:B------:R-:W-:-:S02]  /*1010*/  SEL R7, R21, R16, !P2 ;  /* 0x0000001015077207 */ /* 0x000fc40005000000 */
[----:B------:R-:W-:Y:S01]  /*1020*/  IADD3 R13, PT, PT, -R5, RZ, RZ ;  /* 0x000000ff050d7210 */ /* 0x000fe20007ffe1ff */
[----:B------:R-:W-:Y:S01]  /*1030*/  IMAD.HI.U32 R6, R11, R2, RZ ;  /* 0x000000020b067227 */ /* 0x000fe200078e00ff */
[----:B------:R-:W-:-:S03]  /*1040*/  @P0 SHF.R.U32.HI R12, RZ, R3, R14 ;  /* 0x00000003ff0c0219 */ /* 0x000fc6000001160e */
[----:B------:R-:W-:Y:S01]  /*1050*/  IMAD R13, R4, R13, R20 ;  /* 0x0000000d040d7224 */ /* 0x000fe200078e0214 */
[----:B------:R-:W-:Y:S01]  /*1060*/  @P0 SHF.R.U32.HI R11, RZ, R3, R6 ;  /* 0x00000003ff0b0219 */ /* 0x000fe20000011606 */
[----:B------:R-:W-:-:S04]  /*1070*/  IMAD R12, R12, R9, RZ ;  /* 0x000000090c0c7224 */ /* 0x000fc800078e02ff */
[----:B------:R-:W-:Y:S01]  /*1080*/  IMAD R6, R11, R9, RZ ;  /* 0x000000090b067224 */ /* 0x000fe200078e02ff */
[----:B------:R-:W-:-:S04]  /*1090*/  ISETP.GE.AND P1, PT, R5, R12, PT ;  /* 0x0000000c0500720c */ /* 0x000fc80003f26270 */
[----:B------:R-:W-:Y:S01]  /*10a0*/  ISETP.GE.OR P1, PT, R7, R6, P1 ;  /* 0x000000060700720c */ /* 0x000fe20000f26670 */
[----:B------:R-:W-:-:S05]  /*10b0*/  IMAD.HI.U32 R6, R5, R2, RZ ;  /* 0x0000000205067227 */ /* 0x000fca00078e00ff */
[----:B------:R-:W-:-:S04]  /*10c0*/  SHF.R.U32.HI R6, RZ, R3, R6 ;  /* 0x00000003ff067219 */ /* 0x000fc80000011606 */
[----:B------:R-:W-:-:S03]  /*10d0*/  SEL R6, R5, R6, !P0 ;  /* 0x0000000605067207 */ /* 0x000fc60004000000 */
[----:B------:R-:W-:Y:S01]  /*10e0*/  @!P1 IMAD.HI.U32 R8, R7, R2, RZ ;  /* 0x0000000207089227 */ /* 0x000fe200078e00ff */
[----:B------:R-:W-:-:S04]  /*10f0*/  IADD3 R2, PT, PT, -R6, RZ, RZ ;  /* 0x000000ff06027210 */ /* 0x000fc80007ffe1ff */
[----:B------:R-:W-:Y:S01]  /*1100*/  @!P1 SHF.R.U32.HI R8, RZ, R3, R8 ;  /* 0x00000003ff089219 */ /* 0x000fe20000011608 */
[----:B------:R-:W-:-:S03]  /*1110*/  IMAD R2, R9, R2, R5 ;  /* 0x0000000209027224 */ /* 0x000fc600078e0205 */
[----:B------:R-:W-:-:S05]  /*1120*/  @!P1 SEL R3, R7, R8, !P0 ;  /* 0x0000000807039207 */ /* 0x000fca0004000000 */
[--C-:B------:R-:W-:Y:S02]  /*1130*/  @!P1 IMAD.IADD R6, R6, 0x1, -R3.reuse ;  /* 0x0000000106069824 */ /* 0x100fe400078e0a03 */
[----:B------:R-:W-:Y:S01]  /*1140*/  @!P1 IMAD R3, R2, R11, R3 ;  /* 0x0000000b02039224 */ /* 0x000fe200078e0203 */
[----:B------:R-:W-:Y:S01]  /*1150*/  IADD3 R2, PT, PT, -R7, RZ, RZ ;  /* 0x000000ff07027210 */ /* 0x000fe20007ffe1ff */
[----:B------:R-:W-:Y:S02]  /*1160*/  @!P1 IMAD R5, R6, R9, R7 ;  /* 0x0000000906059224 */ /* 0x000fe400078e0207 */
[----:B------:R-:W-:Y:S02]  /*1170*/  @!P1 IMAD.MOV.U32 R7, RZ, RZ, R3 ;  /* 0x000000ffff079224 */ /* 0x000fe400078e0003 */
[----:B------:R-:W-:Y:S02]  /*1180*/  IMAD R2, R10, R2, R21 ;  /* 0x000000020a027224 */ /* 0x000fe400078e0215 */
[----:B------:R-:W-:-:S02]  /*1190*/  IMAD R20, R5, R4, R13 ;  /* 0x0000000405147224 */ /* 0x000fc400078e020d */
[----:B------:R-:W-:Y:S02]  /*11a0*/  IMAD R21, R7, R10, R2 ;  /* 0x0000000a07157224 */ /* 0x000fe400078e0202 */
.L_x_15:
[----:B------:R-:W1:Y:S01]  /*11b0*/  LDCU UR4, c[0x0][0xb30] ;  /* 0x00016600ff0477ac */ /* 0x000e620008000800 */
[----:B------:R-:W2:Y:S08]  /*11c0*/  S2UR UR37, SR_CgaCtaId ;  /* 0x00000000002579c3 */ /* 0x000eb00000008800 */
[----:B------:R-:W3:Y:S01]  /*11d0*/  LDC R72, c[0x0][0xb24] ;  /* 0x0002c900ff487b82 */ /* 0x000ee20000000800 */
[----:B-1----:R-:W-:-:S09]  /*11e0*/  UISETP.NE.AND UP1, UPT, UR4, 0x1, UPT ;  /* 0x000000010400788c */ /* 0x002fd2000bf25270 */
[----:B--2---:R-:W-:Y:S05]  /*11f0*/  BRA.U UP1, `(.L_x_16) ;  /* 0x0000000101407547 */ /* 0x004fea000b800000 */
[----:B------:R-:W1:Y:S08]  /*1200*/  LDC.64 R4, c[0x0][0xb10] ;  /* 0x0002c400ff047b82 */ /* 0x000e700000000a00 */
[----:B------:R-:W2:Y:S08]  /*1210*/  LDC.64 R2, c[0x0][0xb18] ;  /* 0x0002c600ff027b82 */ /* 0x000eb00000000a00 */
[----:B------:R-:W4:Y:S08]  /*1220*/  LDC R6, c[0x0][0xb20] ;  /* 0x0002c800ff067b82 */ /* 0x000f300000000800 */
[----:B------:R-:W3:Y:S01]  /*1230*/  LDC R8, c[0x0][0xb0c] ;  /* 0x0002c300ff087b82 */ /* 0x000ee20000000800 */
[----:B-1----:R-:W-:-:S05]  /*1240*/  IMAD.HI.U32 R4, R21, R4, RZ ;  /* 0x0000000415047227 */ /* 0x002fca00078e00ff */
[----:B------:R-:W-:Y:S01]  /*1250*/  SHF.R.U32.HI R4, RZ, R5, R4 ;  /* 0x00000005ff047219 */ /* 0x000fe20000011604 */
[----:B--2---:R-:W-:Y:S01]  /*1260*/  IMAD.HI.U32 R3, R20, R3, RZ ;  /* 0x0000000314037227 */ /* 0x004fe200078e00ff */
[----:B------:R-:W-:-:S04]  /*1270*/  ISETP.NE.AND P0, PT, R2, 0x1, PT ;  /* 0x000000010200780c */ /* 0x000fc80003f05270 */
[----:B----4-:R-:W-:-:S04]  /*1280*/  SHF.R.U32.HI R3, RZ, R6, R3 ;  /* 0x00000006ff037219 */ /* 0x010fc80000011603 */
[----:B------:R-:W-:Y:S02]  /*1290*/  SEL R3, R20, R3, !P0 ;  /* 0x0000000314037207 */ /* 0x000fe40004000000 */
[----:B---3--:R-:W-:-:S04]  /*12a0*/  ISETP.NE.AND P1, PT, R8, 0x1, PT ;  /* 0x000000010800780c */ /* 0x008fc80003f25270 */
[----:B------:R-:W-:-:S05]  /*12b0*/  SEL R4, R21, R4, !P1 ;  /* 0x0000000415047207 */ /* 0x000fca0004800000 */
[----:B------:R-:W-:Y:S02]  /*12c0*/  IMAD.IADD R5, R3, 0x1, -R4 ;  /* 0x0000000103057824 */ /* 0x000fe400078e0a04 */
[----:B------:R-:W-:Y:S02]  /*12d0*/  IMAD.IADD R3, R4, 0x1, -R3 ;  /* 0x0000000104037824 */ /* 0x000fe400078e0a03 */
[----:B------:R-:W-:Y:S02]  /*12e0*/  IMAD R21, R5, R8, R21 ;  /* 0x0000000805157224 */ /* 0x000fe400078e0215 */
[----:B------:R-:W-:-:S07]  /*12f0*/  IMAD R20, R3, R2, R20 ;  /* 0x0000000203147224 */ /* 0x000fce00078e0214 */
.L_x_16:
[----:B------:R-:W-:Y:S01]  /*1300*/  BAR.SYNC.DEFER_BLOCKING 0x0 ;  /* 0x0000000000007b1d */ /* 0x000fe20000010000 */
[----:B------:R-:W-:Y:S01]  /*1310*/  UISETP.NE.AND UP1, UPT, UR8, 0x2, UPT ;  /* 0x000000020800788c */ /* 0x000fe2000bf25270 */
[----:B------:R-:W-:Y:S02]  /*1320*/  ISETP.NE.OR P5, PT, R0, 0x2, !P5 ;  /* 0x000000020000780c */ /* 0x000fe40006fa5670 */
[----:B------:R-:W-:-:S06]  /*1330*/  LOP3.LUT R2, R189, 0x1f, RZ, 0xc0, !PT ;  /* 0x0000001fbd027812 */ /* 0x000fcc00078ec0ff */
[----:B------:R-:W-:Y:S05]  /*1340*/  BRA.U UP1, `(.L_x_17) ;  /* 0x0000001101307547 */ /* 0x000fea000b800000 */
[----:B------:R-:W1:Y:S01]  /*1350*/  LDCU UR13, c[0x0][0x38c] ;  /* 0x00007180ff0d77ac */ /* 0x000e620008000800 */
[----:B------:R-:W2:Y:S01]  /*1360*/  LDC R9, c[0x0][0x370] ;  /* 0x0000dc00ff097b82 */ /* 0x000ea20000000800 */
[----:B------:R-:W-:Y:S01]  /*1370*/  PLOP3.LUT P1, PT, PT, PT, UP2, 0x80, 0x8 ;  /* 0x000000000008781c */ /* 0x000fe20003f2f028 */
[----:B------:R-:W-:Y:S01]  /*1380*/  IMAD.MOV.U32 R15, RZ, RZ, 0x1 ;  /* 0x00000001ff0f7424 */ /* 0x000fe200078e00ff */
[----:B------:R-:W-:Y:S01]  /*1390*/  ISETP.EQ.OR P4, PT, R2, RZ, P5 ;  /* 0x000000ff0200720c */ /* 0x000fe20002f82670 */
[----:B------:R-:W-:Y:S01]  /*13a0*/  IMAD.MOV.U32 R14, RZ, RZ, RZ ;  /* 0x000000ffff0e7224 */ /* 0x000fe200078e00ff */
[----:B------:R-:W-:Y:S02]  /*13b0*/  PLOP3.LUT P1, PT, P1, PT, PT, 0x8, 0x80 ;  /* 0x000000000080781c */ /* 0x000fe40000f2e170 */
[----:B------:R-:W-:Y:S01]  /*13c0*/  CS2R R12, SRZ ;  /* 0x00000000000c7805 */ /* 0x000fe2000001ff00 */
[----:B------:R-:W-:Y:S01]  /*13d0*/  IMAD.MOV.U32 R10, RZ, RZ, 0x1 ;  /* 0x00000001ff0a7424 */ /* 0x000fe200078e00ff */
[----:B------:R-:W4:Y:S01]  /*13e0*/  LDC R0, c[0x0][0x374] ;  /* 0x0000dd00ff007b82 */ /* 0x000f220000000800 */
[----:B------:R-:W2:Y:S01]  /*13f0*/  LDCU.64 UR22, c[0x0][0x348] ;  /* 0x00006900ff1677ac */ /* 0x000ea20008000a00 */
[----:B------:R-:W-:Y:S01]  /*1400*/  UMOV UR6, URZ ;  /* 0x000000ff00067c82 */ /* 0x000fe20008000000 */
[----:B-1----:R-:W-:-:S04]  /*1410*/  UIADD3 UR5, UPT, UPT, UR13, 0x7f, URZ ;  /* 0x0000007f0d057890 */ /* 0x002fc8000fffe0ff */
[----:B------:R-:W-:-:S04]  /*1420*/  USHF.R.S32.HI UR4, URZ, 0x1f, UR5 ;  /* 0x0000001fff047899 */ /* 0x000fc80008011405 */
[----:B------:R-:W-:-:S04]  /*1430*/  ULEA.HI UR4, UR4, UR5, URZ, 0x7 ;  /* 0x0000000504047291 */ /* 0x000fc8000f8f38ff */
[----:B------:R-:W-:Y:S02]  /*1440*/  USHF.R.S32.HI UR15, URZ, 0x7, UR4 ;  /* 0x00000007ff0f7899 */ /* 0x000fe40008011404 */
[----:B------:R-:W-:Y:S02]  /*1450*/  UIADD3 UR4, UPT, UPT, UR13, -0x1, URZ ;  /* 0xffffffff0d047890 */ /* 0x000fe4000fffe0ff */
[----:B------:R-:W-:Y:S02]  /*1460*/  UISETP.LT.U32.AND UP0, UPT, UR15, 0x3, UPT ;  /* 0x000000030f00788c */ /* 0x000fe4000bf01070 */
[----:B------:R-:W-:Y:S02]  /*1470*/  UISETP.GE.U32.AND UP1, UPT, UR4, -0xff, UPT ;  /* 0xffffff010400788c */ /* 0x000fe4000bf26070 */
[----:B------:R-:W-:Y:S02]  /*1480*/  USEL UR14, UR15, 0x3, UP0 ;  /* 0x000000030f0e7887 */ /* 0x000fe40008000000 */
[----:B------:R-:W-:-:S02]  /*1490*/  UIADD3 UR13, UPT, UPT, UR13, 0xfe, URZ ;  /* 0x000000fe0d0d7890 */ /* 0x000fc4000fffe0ff */
[----:B------:R-:W-:Y:S02]  /*14a0*/  UIADD3 UR5, UPT, UPT, UR14, -0x1, URZ ;  /* 0xffffffff0e057890 */ /* 0x000fe4000fffe0ff */
[----:B------:R-:W-:-:S03]  /*14b0*/  UIADD3 UR7, UPT, UPT, UR15, -UR14, URZ ;  /* 0x8000000e0f077290 */ /* 0x000fc6000fffe0ff */
[----:B------:R-:W-:-:S04]  /*14c0*/  @UP1 UIADD3 UR5, UPT, UPT, UR14, URZ, URZ ;  /* 0x000000ff0e051290 */ /* 0x000fc8000fffe0ff */
[----:B--2---:R-:W-:-:S12]  /*14d0*/  UIADD3 UR5, UPT, UPT, UR5, 0x1, URZ ;  /* 0x0000000105057890 */ /* 0x004fd8000fffe0ff */
.L_x_35:
[----:B------:R-:W-:Y:S01]  /*14e0*/  UISETP.NE.AND UP0, UPT, UR37, URZ, UPT ;  /* 0x000000ff2500728c */ /* 0x000fe2000bf05270 */
[----:B------:R-:W1:Y:S08]  /*14f0*/  S2UR UR37, SR_CgaCtaId ;  /* 0x00000000002579c3 */ /* 0x000e700000008800 */
[----:B------:R-:W-:Y:S05]  /*1500*/  BRA.U UP0, `(.L_x_18) ;  /* 0x0000000100347547 */ /* 0x000fea000b800000 */
[----:B------:R-:W2:Y:S01]  /*1510*/  S2R R2, SR_CgaCtaId ;  /* 0x0000000000027919 */ /* 0x000ea20000008800 */
[----:B------:R-:W-:-:S04]  /*1520*/  MOV R3, 0x400 ;  /* 0x0000040000037802 */ /* 0x000fc80000000f00 */
[----:B--2---:R-:W-:Y:S02]  /*1530*/  LEA R3, R2, R3, 0x18 ;  /* 0x0000000302037211 */ /* 0x004fe400078ec0ff */
[----:B------:R-:W-:-:S03]  /*1540*/  SHF.L.U32 R2, R10, 0x1f, RZ ;  /* 0x0000001f0a027819 */ /* 0x000fc600000006ff */
[----:B------:R-:W-:-:S04]  /*1550*/  IMAD R3, R12, 0x8, R3 ;  /* 0x000000080c037824 */ /* 0x000fc800078e0203 */
[----:B------:R-:W2:Y:S02]  /*1560*/  SYNCS.PHASECHK.TRANS64.TRYWAIT P0, [R3+URZ+0xd0], R2 ;  /* 0x0000d002030075a7 */ /* 0x000ea400080011ff */
[----:B--2---:R-:W-:Y:S05]  /*1570*/  @!P0 BRA `(.L_x_19) ;  /* 0x0000006800f08947 */ /* 0x004fea0003800000 */
.L_x_105:
[----:B------:R-:W-:Y:S01]  /*1580*/  VIADD R12, R12, 0x1 ;  /* 0x000000010c0c7836 */ /* 0x000fe20000000000 */
[----:B------:R2:W-:Y:S04]  /*1590*/  SYNCS.ARRIVE.TRANS64.A1T0 RZ, [R3+URZ+0xc0], RZ ;  /* 0x0000c0ff03ff79a7 */ /* 0x0005e800081000ff */
[----:B------:R-:W-:-:S04]  /*15a0*/  ISETP.NE.AND P0, PT, R12, 0x2, PT ;  /* 0x000000020c00780c */ /* 0x000fc80003f05270 */
[----:B------:R-:W-:Y:S02]  /*15b0*/  SEL R12, R12, RZ, P0 ;  /* 0x000000ff0c0c7207 */ /* 0x000fe40000000000 */
[----:B--2---:R-:W-:-:S04]  /*15c0*/  SEL R3, RZ, 0x1, P0 ;  /* 0x00000001ff037807 */ /* 0x004fc80000000000 */
[----:B------:R-:W-:-:S07]  /*15d0*/  LOP3.LUT R10, R10, R3, RZ, 0x3c, !PT ;  /* 0x000000030a0a7212 */ /* 0x000fce00078e3cff */
.L_x_18:
[----:B------:R-:W-:Y:S01]  /*15e0*/  UMOV UR4, 0x400 ;  /* 0x0000040000047882 */ /* 0x000fe20000000000 */
[----:B------:R-:W-:Y:S01]  /*15f0*/  SHF.L.U32 R2, R15, 0x1f, RZ ;  /* 0x0000001f0f027819 */ /* 0x000fe200000006ff */
[----:B-1----:R-:W-:Y:S01]  /*1600*/  ULEA UR4, UR37, UR4, 0x18 ;  /* 0x0000000425047291 */ /* 0x002fe2000f8ec0ff */
[----:B------:R-:W-:Y:S01]  /*1610*/  R2UR UR35, R21 ;  /* 0x00000000152372ca */ /* 0x000fe200000e0000 */
[----:B------:R-:W-:Y:S01]  /*1620*/  UISETP.GE.U32.AND UP0, UPT, UR13, 0xff, UPT ;  /* 0x000000ff0d00788c */ /* 0x000fe2000bf06070 */
[----:B------:R-:W-:Y:S01]  /*1630*/  R2UR UR11, R20 ;  /* 0x00000000140b72ca */ /* 0x000fe200000e0000 */
[----:B------:R-:W-:Y:S01]  /*1640*/  ULEA UR8, UR6, UR4, 0x3 ;  /* 0x0000000406087291 */ /* 0x000fe2000f8e18ff */
[----:B------:R-:W-:-:S08]  /*1650*/  UMOV UR24, URZ ;  /* 0x000000ff00187c82 */ /* 0x000fd00008000000 */
[----:B------:R1:W2:Y:S01]  /*1660*/  SYNCS.PHASECHK.TRANS64.TRYWAIT P0, [UR8+0x18], R2 ;  /* 0x00001802ff0075a7 */ /* 0x0002a20008001108 */
[----:B------:R-:W-:Y:S02]  /*1670*/  USHF.L.U32 UR35, UR35, 0x7, URZ ;  /* 0x0000000723237899 */ /* 0x000fe400080006ff */
[----:B------:R-:W-:Y:S01]  /*1680*/  USHF.L.U32 UR11, UR11, 0x7, URZ ;  /* 0x000000070b0b7899 */ /* 0x000fe200080006ff */
[----:B------:R-:W-:Y:S11]  /*1690*/  BRA.U !UP0, `(.L_x_20) ;  /* 0x0000000108a47547 */ /* 0x000ff6000b800000 */
[----:B------:R-:W-:Y:S01]  /*16a0*/  UMOV UR16, URZ ;  /* 0x000000ff00107c82 */ /* 0x000fe20008000000 */
[----:B------:R-:W-:-:S05]  /*16b0*/  UMOV UR17, UR6 ;  /* 0x0000000600117c82 */ /* 0x000fca0008000000 */
.L_x_25:
[----:B-1----:R-:W-:Y:S01]  /*16c0*/  ULEA UR33, UR17, UR4, 0x3 ;  /* 0x0000000411217291 */ /* 0x002fe2000f8e18ff */
[----:B--2---:R-:W-:Y:S01]  /*16d0*/  @!P5 MOV R3, 0x8000 ;  /* 0x000080000003d802 */ /* 0x004fe20000000f00 */
[----:B--2---:R-:W-:Y:S10]  /*16e0*/  @P0 BRA `(.L_x_21) ;  /* 0x00000000000c0947 */ /* 0x004ff40003800000 */
[----:B------:R-:W-:-:S04]  /*16f0*/  SHF.L.U32 R5, R15, 0x1f, RZ ;  /* 0x0000001f0f057819 */ /* 0x000fc800000006ff */
[----:B------:R-:W2:Y:S02]  /*1700*/  SYNCS.PHASECHK.TRANS64.TRYWAIT P0, [UR33+0x18], R5 ;  /* 0x00001805ff0075a7 */ /* 0x000ea40008001121 */
[----:B--2---:R-:W-:Y:S05]  /*1710*/  @!P0 BRA `(.L_x_22) ;  /* 0x00000068009c8947 */ /* 0x004fea0003800000 */
.L_x_21:
[----:B------:R2:W-:Y:S01]  /*1720*/  @!P5 SYNCS.ARRIVE.TRANS64 RZ, [UR33], R3 ;  /* 0x00000003ffffd9a7 */ /* 0x0005e20008000021 */
[----:B------:R-:W-:Y:S04]  /*1730*/  BSSY.RECONVERGENT B0, `(.L_x_23) ;  /* 0x0000003000007945 */ /* 0x000fe80003800200 */
[----:B------:R-:W-:Y:S05]  /*1740*/  @P4 BRA `(.L_x_24) ;  /* 0x0000000000044947 */ /* 0x000fea0003800000 */
[----:B------:R-:W-:Y:S05]  /*1750*/  BPT.TRAP 0x1 ;  /* 0x000000040000795c */ /* 0x000fea0000300000 */
.L_x_24:
[----:B------:R-:W-:Y:S05]  /*1760*/  BSYNC.RECONVERGENT B0 ;  /* 0x0000000000007941 */ /* 0x000fea0003800200 */
.L_x_23:
[----:B------:R-:W-:Y:S02]  /*1770*/  UIADD3 UR6, UPT, UPT, UR17, 0x1, URZ ;  /* 0x0000000111067890 */ /* 0x000fe4000fffe0ff */
[----:B------:R-:W-:Y:S02]  /*1780*/  UIADD3 UR26, UP1, UPT, UR22, 0x80, URZ ;  /* 0x00000080161a7890 */ /* 0x000fe4000ff3e0ff */
[----:B------:R-:W-:Y:S02]  /*1790*/  UISETP.NE.AND UP0, UPT, UR6, 0x3, UPT ;  /* 0x000000030600788c */ /* 0x000fe4000bf05270 */
[----:B------:R-:W-:Y:S02]  /*17a0*/  USHF.L.U32 UR34, UR16, 0x7, URZ ;  /* 0x0000000710227899 */ /* 0x000fe400080006ff */
[----:B------:R-:W-:Y:S02]  /*17b0*/  USEL UR9, URZ, 0x1, UP0 ;  /* 0x00000001ff097887 */ /* 0x000fe40008000000 */
[----:B------:R-:W-:-:S02]  /*17c0*/  USEL UR6, UR6, URZ, UP0 ;  /* 0x000000ff06067287 */ /* 0x000fc40008000000 */
[----:B------:R-:W-:Y:S02]  /*17d0*/  UIADD3 UR20, UP0, UPT, UR22, 0x180, URZ ;  /* 0x0000018016147890 */ /* 0x000fe4000ff1e0ff */
[----:B------:R-:W-:Y:S01]  /*17e0*/  ULEA UR8, UR6, UR4, 0x3 ;  /* 0x0000000406087291 */ /* 0x000fe2000f8e18ff */
[----:B------:R-:W-:Y:S01]  /*17f0*/  LOP3.LUT R15, R15, UR9, RZ, 0x3c, !PT ;  /* 0x000000090f0f7c12 */ /* 0x000fe2000f8e3cff */
[----:B------:R-:W-:Y:S02]  /*1800*/  UIADD3.X UR27, UPT, UPT, URZ, UR23, URZ, UP1, !UPT ;  /* 0x00000017ff1b7290 */ /* 0x000fe40008ffe4ff */
[----:B------:R-:W-:Y:S01]  /*1810*/  UIADD3.X UR21, UPT, UPT, URZ, UR23, URZ, UP0, !UPT ;  /* 0x00000017ff157290 */ /* 0x000fe200087fe4ff */
[----:B-1----:R-:W-:Y:S01]  /*1820*/  SHF.L.U32 R2, R15, 0x1f, RZ ;  /* 0x0000001f0f027819 */ /* 0x002fe200000006ff */
[----:B------:R-:W-:Y:S01]  /*1830*/  UMOV UR18, 0x0 ;  /* 0x0000000000127882 */ /* 0x000fe20000000000 */
[----:B------:R-:W-:Y:S01]  /*1840*/  UMOV UR19, 0x10000000 ;  /* 0x1000000000137882 */ /* 0x000fe20000000000 */
[----:B------:R-:W-:Y:S01]  /*1850*/  UMOV UR12, UR36 ;  /* 0x00000024000c7c82 */ /* 0x000fe20008000000 */
[----:B------:R1:W1:Y:S01]  /*1860*/  SYNCS.PHASECHK.TRANS64.TRYWAIT P0, [UR8+0x18], R2 ;  /* 0x00001802ff0075a7 */ /* 0x0002620008001108 */
[----:B------:R-:W-:Y:S01]  /*1870*/  ULEA UR8, UR17, UR4, 0xe ;  /* 0x0000000411087291 */ /* 0x000fe2000f8e70ff */
[----:B------:R-:W-:Y:S01]  /*1880*/  UMOV UR9, UR33 ;  /* 0x0000002100097c82 */ /* 0x000fe20008000000 */
[----:B------:R-:W-:-:S02]  /*1890*/  UMOV UR10, UR34 ;  /* 0x00000022000a7c82 */ /* 0x000fc40008000000 */
[----:B------:R-:W-:Y:S02]  /*18a0*/  UIADD3 UR32, UPT, UPT, UR8, 0x8400, URZ ;  /* 0x0000840008207890 */ /* 0x000fe4000fffe0ff */
[----:B------:R-:W-:Y:S02]  /*18b0*/  UIADD3 UR8, UPT, UPT, UR8, 0x14400, URZ ;  /* 0x0001440008087890 */ /* 0x000fe4000fffe0ff */
[----:B------:R-:W-:Y:S01]  /*18c0*/  UIADD3 UR16, UPT, UPT, UR16, 0x1, URZ ;  /* 0x0000000110107890 */ /* 0x000fe2000fffe0ff */
[----:B------:R-:W-:Y:S01]  /*18d0*/  UMOV UR24, UR5 ;  /* 0x0000000500187c82 */ /* 0x000fe20008000000 */
[----:B------:R-:W-:Y:S02]  /*18e0*/  UMOV UR17, UR6 ;  /* 0x0000000600117c82 */ /* 0x000fe40008000000 */
[----:B------:R-:W-:Y:S01]  /*18f0*/  UISETP.NE.AND UP0, UPT, UR16, UR5, UPT ;  /* 0x000000051000728c */ /* 0x000fe2000bf05270 */
[----:B------:R1:W-:Y:S02]  /*1900*/  UTMALDG.3D [UR32], [UR26], desc[UR18] ;  /* 0x000012201a0075b4 */ /* 0x0003e40008011000 */
[----:B------:R1:W-:Y:S06]  /*1910*/  UTMALDG.3D [UR8], [UR20], desc[UR18] ;  /* 0x00001208140075b4 */ /* 0x0003ec0008011000 */
[----:B------:R-:W-:Y:S05]  /*1920*/  BRA.U UP0, `(.L_x_25) ;  /* 0xfffffffd00647547 */ /* 0x000fea000b83ffff */
.L_x_20:
[----:B-1----:R-:W-:Y:S01]  /*1930*/  ULEA UR8, UR6, UR4, 0x3 ;  /* 0x0000000406087291 */ /* 0x002fe2000f8e18ff */
[----:B------:R-:W-:Y:S01]  /*1940*/  SHF.L.U32 R2, R15, 0x1f, RZ ;  /* 0x0000001f0f027819 */ /* 0x000fe200000006ff */
[----:B------:R-:W-:Y:S01]  /*1950*/  @!P1 SYNCS.ARRIVE.TRANS64.A1T0 RZ, [UR4+0x58], RZ ;  /* 0x000058ffffff99a7 */ /* 0x000fe20008100004 */
[----:B------:R-:W-:-:S06]  /*1960*/  UISETP.GT.AND UP0, UPT, UR15, UR14, UPT ;  /* 0x0000000e0f00728c */ /* 0x000fcc000bf04270 */
[----:B--2---:R1:W2:Y:S03]  /*1970*/  SYNCS.PHASECHK.TRANS64.TRYWAIT P0, [UR8+0x18], R2 ;  /* 0x00001802ff0075a7 */ /* 0x0042a60008001108 */
[----:B------:R-:W-:Y:S05]  /*1980*/  BRA.U !UP0, `(.L_x_26) ;  /* 0x0000000108a87547 */ /* 0x000fea000b800000 */
[----:B------:R-:W-:Y:S01]  /*1990*/  UIADD3 UR21, UPT, UPT, UR7, UR24, URZ ;  /* 0x0000001807157290 */ /* 0x000fe2000fffe0ff */
[----:B------:R-:W-:-:S11]  /*19a0*/  UMOV UR25, UR6 ;  /* 0x0000000600197c82 */ /* 0x000fd60008000000 */
.L_x_31:
[----:B-1----:R-:W-:Y:S01]  /*19b0*/  ULEA UR17, UR25, UR4, 0x3 ;  /* 0x0000000419117291 */ /* 0x002fe2000f8e18ff */
[----:B--2---:R-:W-:Y:S01]  /*19c0*/  @!P5 MOV R3, 0x8000 ;  /* 0x000080000003d802 */ /* 0x004fe20000000f00 */
[----:B--2---:R-:W-:Y:S10]  /*19d0*/  @P0 BRA `(.L_x_27) ;  /* 0x00000000000c0947 */ /* 0x004ff40003800000 */
[----:B------:R-:W-:-:S04]  /*19e0*/  SHF.L.U32 R5, R15, 0x1f, RZ ;  /* 0x0000001f0f057819 */ /* 0x000fc800000006ff */
[----:B------:R-:W2:Y:S02]  /*19f0*/  SYNCS.PHASECHK.TRANS64.TRYWAIT P0, [UR17+0x18], R5 ;  /* 0x00001805ff0075a7 */ /* 0x000ea40008001111 */
[----:B--2---:R-:W-:Y:S05]  /*1a00*/  @!P0 BRA `(.L_x_28) ;  /* 0x0000006400f88947 */ /* 0x004fea0003800000 */
.L_x_27:
[----:B------:R2:W-:Y:S01]  /*1a10*/  @!P5 SYNCS.ARRIVE.TRANS64 RZ, [UR17], R3 ;  /* 0x00000003ffffd9a7 */ /* 0x0005e20008000011 */
[----:B------:R-:W-:Y:S04]  /*1a20*/  BSSY.RECONVERGENT B0, `(.L_x_29) ;  /* 0x0000003000007945 */ /* 0x000fe80003800200 */
[----:B------:R-:W-:Y:S05]  /*1a30*/  @P4 BRA `(.L_x_30) ;  /* 0x0000000000044947 */ /* 0x000fea0003800000 */
[----:B------:R-:W-:Y:S05]  /*1a40*/  BPT.TRAP 0x1 ;  /* 0x000000040000795c */ /* 0x000fea0000300000 */
.L_x_30:
[----:B------:R-:W-:Y:S05]  /*1a50*/  BSYNC.RECONVERGENT B0 ;  /* 0x0000000000007941 */ /* 0x000fea0003800200 */
.L_x_29:
        /* <DEDUP_REMOVED lines=20> */
[----:B------:R-:W-:Y:S01]  /*1ba0*/  UIADD3 UR8, UPT, UPT, UR8, 0x14400, URZ ;  /* 0x0001440008087890 */ /* 0x000fe2000fffe0ff */
[----:B------:R-:W-:Y:S01]  /*1bb0*/  UMOV UR9, UR17 ;  /* 0x0000001100097c82 */ /* 0x000fe20008000000 */
[----:B------:R-:W-:Y:S01]  /*1bc0*/  UMOV UR10, UR18 ;  /* 0x00000012000a7c82 */ /* 0x000fe20008000000 */
[----:B------:R-:W-:Y:S01]  /*1bd0*/  UIADD3 UR24, UPT, UPT, UR24, 0x1, URZ ;  /* 0x0000000118187890 */ /* 0x000fe2000fffe0ff */
[----:B------:R-:W-:-:S03]  /*1be0*/  UMOV UR25, UR6 ;  /* 0x0000000600197c82 */ /* 0x000fc60008000000 */
[----:B------:R1:W-:Y:S01]  /*1bf0*/  UTMALDG.3D [UR16], [UR30], desc[UR26] ;  /* 0x00001a101e0075b4 */ /* 0x0003e20008011000 */
[----:B------:R-:W-:Y:S01]  /*1c00*/  UISETP.NE.AND UP0, UPT, UR24, UR21, UPT ;  /* 0x000000151800728c */ /* 0x000fe2000bf05270 */
[----:B------:R1:W-:Y:S08]  /*1c10*/  UTMALDG.3D [UR8], [UR28], desc[UR26] ;  /* 0x00001a081c0075b4 */ /* 0x0003f00008011000 */
[----:B------:R-:W-:Y:S05]  /*1c20*/  BRA.U UP0, `(.L_x_31) ;  /* 0xfffffffd00607547 */ /* 0x000fea000b83ffff */
.L_x_26:
[C---:B-1----:R-:W-:Y:S01]  /*1c30*/  LEA R2, R14.reuse, UR4, 0x3 ;  /* 0x000000040e027c11 */ /* 0x042fe2000f8e18ff */
[----:B------:R-:W-:Y:S01]  /*1c40*/  NOP ;  /* 0x0000000000007918 */ /* 0x000fe20000000000 */
[----:B--2---:R-:W-:Y:S02]  /*1c50*/  SHF.L.U32 R3, R13, 0x1f, RZ ;  /* 0x0000001f0d037819 */ /* 0x004fe400000006ff */
[----:B------:R-:W-:Y:S02]  /*1c60*/  LEA R4, R14, UR4, 0x4 ;  /* 0x000000040e047c11 */ /* 0x000fe4000f8e20ff */
[----:B------:R-:W1:Y:S02]  /*1c70*/  SYNCS.PHASECHK.TRANS64.TRYWAIT P0, [R2+URZ+0x60], R3 ;  /* 0x00006003020075a7 */ /* 0x000e6400080011ff */
[----:B-1----:R-:W-:Y:S05]  /*1c80*/  @!P0 BRA `(.L_x_32) ;  /* 0x0000006400708947 */ /* 0x002fea0003800000 */
.L_x_108:
[----:B------:R-:W2:Y:S01]  /*1c90*/  LDS.128 R4, [R4+0xf0] ;  /* 0x0000f00004047984 */ /* 0x000ea20000000c00 */
[----:B---3--:R-:W-:Y:S01]  /*1ca0*/  ISETP.GE.AND P0, PT, R72, 0x1, PT ;  /* 0x000000014800780c */ /* 0x008fe20003f06270 */
[----:B-1----:R-:W-:Y:S01]  /*1cb0*/  VIADD R2, R2, 0x70 ;  /* 0x0000007002027836 */ /* 0x002fe20000000000 */
[----:B------:R-:W-:Y:S01]  /*1cc0*/  @!PT LDS RZ, [RZ] ;  /* 0x00000000fffff984 */ /* 0x000fe20000000800 */
[----:B------:R-:W-:Y:S01]  /*1cd0*/  @!PT LDS RZ, [RZ] ;  /* 0x00000000fffff984 */ /* 0x000fe20000000800 */
[----:B------:R-:W-:Y:S01]  /*1ce0*/  @!PT LDS RZ, [RZ] ;  /* 0x00000000fffff984 */ /* 0x000fe20000000800 */
[----:B------:R-:W-:Y:S01]  /*1cf0*/  @!PT LDS RZ, [RZ] ;  /* 0x00000000fffff984 */ /* 0x000fe20000000800 */
[----:B------:R1:W-:Y:S06]  /*1d00*/  MEMBAR.ALL.CTA ;  /* 0x0000000000007992 */ /* 0x0003ec0000008000 */
[----:B-1----:R-:W1:Y:S01]  /*1d10*/  FENCE.VIEW.ASYNC.S ;  /* 0x00000000000073c6 */ /* 0x002e620000000000 */
[----:B------:R-:W-:-:S04]  /*1d20*/  PRMT R2, RZ, 0x654, R2 ;  /* 0x00000654ff027816 */ /* 0x000fc80000000002 */
[----:B-1----:R1:W-:Y:S01]  /*1d30*/  SYNCS.ARRIVE.TRANS64.RED.A1T0 RZ, [R2+URZ], RZ ;  /* 0x000000ff02ff79a7 */ /* 0x0023e200081004ff */
[----:B--2---:R-:W-:-:S13]  /*1d40*/  LOP3.LUT P2, RZ, R6, 0x1, RZ, 0xc0, !PT ;  /* 0x0000000106ff7812 */ /* 0x004fda000784c0ff */
[----:B------:R-:W-:Y:S01]  /*1d50*/  @P2 SHF.R.U32.HI R3, RZ, 0x10, R5 ;  /* 0x00000010ff032819 */ /* 0x000fe20000011605 */
[----:B------:R-:W-:Y:S01]  /*1d60*/  VOTEU.ANY UP0, P2 ;  /* 0x0000000000ff7886 */ /* 0x000fe20001000100 */
[----:B------:R-:W-:Y:S02]  /*1d70*/  @P2 MOV R11, R4 ;  /* 0x00000004000b2202 */ /* 0x000fe40000000f00 */
[----:B------:R-:W-:Y:S02]  /*1d80*/  @P2 R2UR.BROADCAST UR8, R3 ;  /* 0x00000000030822ca */ /* 0x000fe400008e0000 */
[----:B------:R-:W-:-:S11]  /*1d90*/  @P2 LOP3.LUT R8, R5, 0xffff, RZ, 0xc0, !PT ;  /* 0x0000ffff05082812 */ /* 0x000fd600078ec0ff */
[----:B------:R-:W-:Y:S01]  /*1da0*/  @UP0 UMOV UR36, UR8 ;  /* 0x0000000800240c82 */ /* 0x000fe20008000000 */
[----:B-1----:R-:W-:Y:S05]  /*1db0*/  @!P0 BRA `(.L_x_33) ;  /* 0x0000000000b88947 */ /* 0x002fea0003800000 */
[----:B------:R-:W4:Y:S01]  /*1dc0*/  LDC.64 R4, c[0x0][0xb18] ;  /* 0x0002c600ff047b82 */ /* 0x000f220000000a00 */
[----:B------:R-:W-:-:S07]  /*1dd0*/  ISETP.NE.AND P3, PT, R72, 0x1, PT ;  /* 0x000000014800780c */ /* 0x000fce0003f65270 */
[----:B------:R-:W1:Y:S08]  /*1de0*/  LDC.64 R6, c[0x0][0xb10] ;  /* 0x0002c400ff067b82 */ /* 0x000e700000000a00 */
[----:B------:R-:W2:Y:S08]  /*1df0*/  LDC R16, c[0x0][0xb20] ;  /* 0x0002c800ff107b82 */ /* 0x000eb00000000800 */
[----:B------:R-:W3:Y:S01]  /*1e00*/  LDC R18, c[0x0][0xb0c] ;  /* 0x0002c300ff127b82 */ /* 0x000ee20000000800 */
[----:B----4-:R-:W-:Y:S01]  /*1e10*/  IMAD.HI.U32 R17, R0, R5, RZ ;  /* 0x0000000500117227 */ /* 0x010fe200078e00ff */
[----:B------:R-:W-:-:S03]  /*1e20*/  ISETP.NE.AND P0, PT, R4, 0x1, PT ;  /* 0x000000010400780c */ /* 0x000fc60003f05270 */
[----:B------:R-:W-:-:S03]  /*1e30*/  IMAD.HI.U32 R5, R8, R5, RZ ;  /* 0x0000000508057227 */ /* 0x000fc600078e00ff */
[----:B------:R-:W4:Y:S01]  /*1e40*/  LDC.64 R2, c[0x0][0xb28] ;  /* 0x0002ca00ff027b82 */ /* 0x000f220000000a00 */
[----:B-1----:R-:W-:-:S04]  /*1e50*/  IMAD.HI.U32 R20, R9, R6, RZ ;  /* 0x0000000609147227 */ /* 0x002fc800078e00ff */
[----:B------:R-:W-:Y:S01]  /*1e60*/  IMAD.HI.U32 R22, R11, R6, RZ ;  /* 0x000000060b167227 */ /* 0x000fe200078e00ff */
[----:B------:R-:W-:Y:S02]  /*1e70*/  SHF.R.U32.HI R20, RZ, R7, R20 ;  /* 0x00000007ff147219 */ /* 0x000fe40000011614 */
[-C--:B--2---:R-:W-:Y:S02]  /*1e80*/  SHF.R.U32.HI R17, RZ, R16.reuse, R17 ;  /* 0x00000010ff117219 */ /* 0x084fe40000011611 */
[----:B------:R-:W-:Y:S02]  /*1e90*/  SHF.R.U32.HI R5, RZ, R16, R5 ;  /* 0x00000010ff057219 */ /* 0x000fe40000011605 */
[----:B------:R-:W-:Y:S02]  /*1ea0*/  SEL R17, R0, R17, !P0 ;  /* 0x0000001100117207 */ /* 0x000fe40004000000 */
[----:B------:R-:W-:Y:S02]  /*1eb0*/  SHF.R.U32.HI R22, RZ, R7, R22 ;  /* 0x00000007ff167219 */ /* 0x000fe40000011616 */
[----:B---3--:R-:W-:-:S02]  /*1ec0*/  ISETP.NE.AND P1, PT, R18, 0x1, PT ;  /* 0x000000011200780c */ /* 0x008fc40003f25270 */
[----:B------:R-:W-:Y:S02]  /*1ed0*/  SEL R5, R8, R5, !P0 ;  /* 0x0000000508057207 */ /* 0x000fe40004000000 */
[----:B------:R-:W-:Y:S02]  /*1ee0*/  SEL R19, R9, R20, !P1 ;  /* 0x0000001409137207 */ /* 0x000fe40004800000 */
[----:B------:R-:W-:Y:S01]  /*1ef0*/  SEL R7, R11, R22, !P1 ;  /* 0x000000160b077207 */ /* 0x000fe20004800000 */
[----:B----4-:R-:W-:-:S04]  /*1f00*/  IMAD.HI.U32 R20, R17, R2, RZ ;  /* 0x0000000211147227 */ /* 0x010fc800078e00ff */
[----:B------:R-:W-:Y:S01]  /*1f10*/  IMAD.HI.U32 R6, R19, R2, RZ ;  /* 0x0000000213067227 */ /* 0x000fe200078e00ff */
[----:B------:R-:W-:-:S04]  /*1f20*/  @P3 SHF.R.U32.HI R17, RZ, R3, R20 ;  /* 0x00000003ff113219 */ /* 0x000fc80000011614 */
[----:B------:R-:W-:Y:S01]  /*1f30*/  @P3 SHF.R.U32.HI R19, RZ, R3, R6 ;  /* 0x00000003ff133219 */ /* 0x000fe20000011606 */
[----:B------:R-:W-:-:S04]  /*1f40*/  IMAD R17, R72, R17, RZ ;  /* 0x0000001148117224 */ /* 0x000fc800078e02ff */
[----:B------:R-:W-:Y:S01]  /*1f50*/  IMAD R6, R72, R19, RZ ;  /* 0x0000001348067224 */ /* 0x000fe200078e02ff */
[C---:B------:R-:W-:Y:S02]  /*1f60*/  ISETP.GE.AND P0, PT, R5.reuse, R17, PT ;  /* 0x000000110500720c */ /* 0x040fe40003f06270 */
[----:B------:R-:W-:Y:S02]  /*1f70*/  IADD3 R17, PT, PT, -R5, RZ, RZ ;  /* 0x000000ff05117210 */ /* 0x000fe40007ffe1ff */
[----:B------:R-:W-:Y:S01]  /*1f80*/  ISETP.GE.OR P0, PT, R7, R6, P0 ;  /* 0x000000060700720c */ /* 0x000fe20000706670 */
[----:B------:R-:W-:-:S04]  /*1f90*/  IMAD.HI.U32 R6, R5, R2, RZ ;  /* 0x0000000205067227 */ /* 0x000fc800078e00ff */
[----:B------:R-:W-:Y:S01]  /*1fa0*/  IMAD R8, R4, R17, R8 ;  /* 0x0000001104087224 */ /* 0x000fe200078e0208 */
[----:B------:R-:W-:-:S04]  /*1fb0*/  SHF.R.U32.HI R6, RZ, R3, R6 ;  /* 0x00000003ff067219 */ /* 0x000fc80000011606 */
[----:B------:R-:W-:-:S03]  /*1fc0*/  SEL R6, R5, R6, !P3 ;  /* 0x0000000605067207 */ /* 0x000fc60005800000 */
[----:B------:R-:W-:-:S04]  /*1fd0*/  @!P0 IMAD.HI.U32 R16, R7, R2, RZ ;  /* 0x0000000207108227 */ /* 0x000fc800078e00ff */
[----:B------:R-:W-:Y:S01]  /*1fe0*/  IMAD.MOV R2, RZ, RZ, -R6 ;  /* 0x000000ffff027224 */ /* 0x000fe200078e0a06 */
[----:B------:R-:W-:-:S03]  /*1ff0*/  @!P0 SHF.R.U32.HI R16, RZ, R3, R16 ;  /* 0x00000003ff108219 */ /* 0x000fc60000011610 */
[----:B------:R-:W-:Y:S01]  /*2000*/  IMAD R2, R72, R2, R5 ;  /* 0x0000000248027224 */ /* 0x000fe200078e0205 */
        /* <DEDUP_REMOVED lines=9> */
.L_x_33:
[----:B------:R-:W1:Y:S02]  /*20a0*/  LDCU UR8, c[0x0][0xb30] ;  /* 0x00016600ff0877ac */ /* 0x000e640008000800 */
[----:B-1----:R-:W-:-:S09]  /*20b0*/  UISETP.NE.AND UP0, UPT, UR8, 0x1, UPT ;  /* 0x000000010800788c */ /* 0x002fd2000bf05270 */
[----:B------:R-:W-:Y:S05]  /*20c0*/  BRA.U UP0, `(.L_x_34) ;  /* 0x0000000100407547 */ /* 0x000fea000b800000 */
[----:B------:R-:W1:Y:S08]  /*20d0*/  LDC.64 R4, c[0x0][0xb10] ;  /* 0x0002c400ff047b82 */ /* 0x000e700000000a00 */
[----:B------:R-:W2:Y:S08]  /*20e0*/  LDC.64 R2, c[0x0][0xb18] ;  /* 0x0002c600ff027b82 */ /* 0x000eb00000000a00 */
[----:B------:R-:W3:Y:S08]  /*20f0*/  LDC R6, c[0x0][0xb20] ;  /* 0x0002c800ff067b82 */ /* 0x000ef00000000800 */
[----:B------:R-:W4:Y:S01]  /*2100*/  LDC R16, c[0x0][0xb0c] ;  /* 0x0002c300ff107b82 */ /* 0x000f220000000800 */
[----:B-1----:R-:W-:-:S05]  /*2110*/  IMAD.HI.U32 R4, R11, R4, RZ ;  /* 0x000000040b047227 */ /* 0x002fca00078e00ff */
[----:B------:R-:W-:Y:S01]  /*2120*/  SHF.R.U32.HI R4, RZ, R5, R4 ;  /* 0x00000005ff047219 */ /* 0x000fe20000011604 */
[----:B--2---:R-:W-:Y:S01]  /*2130*/  IMAD.HI.U32 R3, R8, R3, RZ ;  /* 0x0000000308037227 */ /* 0x004fe200078e00ff */
[----:B------:R-:W-:-:S04]  /*2140*/  ISETP.NE.AND P0, PT, R2, 0x1, PT ;  /* 0x000000010200780c */ /* 0x000fc80003f05270 */
[----:B---3--:R-:W-:-:S04]  /*2150*/  SHF.R.U32.HI R3, RZ, R6, R3 ;  /* 0x00000006ff037219 */ /* 0x008fc80000011603 */
[----:B------:R-:W-:Y:S02]  /*2160*/  SEL R3, R8, R3, !P0 ;  /* 0x0000000308037207 */ /* 0x000fe40004000000 */
[----:B----4-:R-:W-:-:S04]  /*2170*/  ISETP.NE.AND P1, PT, R16, 0x1, PT ;  /* 0x000000011000780c */ /* 0x010fc80003f25270 */
[----:B------:R-:W-:-:S05]  /*2180*/  SEL R4, R11, R4, !P1 ;  /* 0x000000040b047207 */ /* 0x000fca0004800000 */
[----:B------:R-:W-:Y:S02]  /*2190*/  IMAD.IADD R5, R3, 0x1, -R4 ;  /* 0x0000000103057824 */ /* 0x000fe400078e0a04 */
[----:B------:R-:W-:Y:S02]  /*21a0*/  IMAD.IADD R3, R4, 0x1, -R3 ;  /* 0x0000000104037824 */ /* 0x000fe400078e0a03 */
[----:B------:R-:W-:Y:S02]  /*21b0*/  IMAD R11, R5, R16, R11 ;  /* 0x00000010050b7224 */ /* 0x000fe400078e020b */
[----:B------:R-:W-:-:S07]  /*21c0*/  IMAD R8, R3, R2, R8 ;  /* 0x0000000203087224 */ /* 0x000fce00078e0208 */
.L_x_34:
[----:B------:R-:W-:Y:S01]  /*21d0*/  VIADD R14, R14, 0x1 ;  /* 0x000000010e0e7836 */ /* 0x000fe20000000000 */
[----:B------:R-:W-:Y:S01]  /*21e0*/  PLOP3.LUT P1, PT, PT, PT, PT, 0x80, 0x8 ;  /* 0x000000000008781c */ /* 0x000fe20003f2f070 */
[----:B------:R-:W-:Y:S02]  /*21f0*/  IMAD.IADD R21, R11, 0x1, R170 ;  /* 0x000000010b157824 */ /* 0x000fe400078e02aa */
[----:B------:R-:W-:Y:S01]  /*2200*/  IMAD.IADD R20, R8, 0x1, R147 ;  /* 0x0000000108147824 */ /* 0x000fe200078e0293 */
[----:B------:R-:W-:-:S04]  /*2210*/  ISETP.NE.AND P0, PT, R14, 0x2, PT ;  /* 0x000000020e00780c */ /* 0x000fc80003f05270 */
[----:B------:R-:W-:Y:S02]  /*2220*/  SEL R2, RZ, 0x1, P0 ;  /* 0x00000001ff027807 */ /* 0x000fe40000000000 */
[----:B------:R-:W-:Y:S02]  /*2230*/  SEL R14, R14, RZ, P0 ;  /* 0x000000ff0e0e7207 */ /* 0x000fe40000000000 */
[----:B------:R-:W-:Y:S01]  /*2240*/  LOP3.LUT R13, R13, R2, RZ, 0x3c, !PT ;  /* 0x000000020d0d7212 */ /* 0x000fe200078e3cff */
[----:B------:R-:W-:Y:S06]  /*2250*/  @P2 BRA `(.L_x_35) ;  /* 0xfffffff000a02947 */ /* 0x000fec000383ffff */
[----:B------:R-:W-:Y:S01]  /*2260*/  UIADD3 UR4, UPT, UPT, UR4, 0x18, URZ ;  /* 0x0000001804047890 */ /* 0x000fe2000fffe0ff */
[----:B------:R-:W-:-:S03]  /*2270*/  SHF.L.U32 R3, R15, 0x1f, RZ ;  /* 0x0000001f0f037819 */ /* 0x000fc600000006ff */
[----:B------:R-:W-:-:S09]  /*2280*/  ULEA UR5, UR6, UR4, 0x3 ;  /* 0x0000000406057291 */ /* 0x000fd2000f8e18ff */
[----:B------:R-:W1:Y:S02]  /*2290*/  SYNCS.PHASECHK.TRANS64.TRYWAIT P0, [UR5], R3 ;  /* 0x00000003ff0075a7 */ /* 0x000e640008001105 */
[----:B-1----:R-:W-:Y:S05]  /*22a0*/  @!P0 BRA `(.L_x_36) ;  /* 0x0000005c00fc8947 */ /* 0x002fea0003800000 */
.L_x_110:
[----:B------:R-:W-:-:S04]  /*22b0*/  UIADD3 UR6, UPT, UPT, UR6, 0x1, URZ ;  /* 0x0000000106067890 */ /* 0x000fc8000fffe0ff */
[----:B------:R-:W-:-:S04]  /*22c0*/  UISETP.NE.AND UP0, UPT, UR6, 0x3, UPT ;  /* 0x000000030600788c */ /* 0x000fc8000bf05270 */
[----:B------:R-:W-:Y:S02]  /*22d0*/  USEL UR7, URZ, 0x1, UP0 ;  /* 0x00000001ff077887 */ /* 0x000fe40008000000 */
[----:B------:R-:W-:-:S04]  /*22e0*/  USEL UR6, UR6, URZ, UP0 ;  /* 0x000000ff06067287 */ /* 0x000fc80008000000 */
[----:B------:R-:W-:Y:S01]  /*22f0*/  ULEA UR5, UR6, UR4, 0x3 ;  /* 0x0000000406057291 */ /* 0x000fe2000f8e18ff */
[----:B------:R-:W-:-:S04]  /*2300*/  LOP3.LUT R15, R15, UR7, RZ, 0x3c, !PT ;  /* 0x000000070f0f7c12 */ /* 0x000fc8000f8e3cff */
[----:B-1----:R-:W-:-:S04]  /*2310*/  SHF.L.U32 R3, R15, 0x1f, RZ ;  /* 0x0000001f0f037819 */ /* 0x002fc800000006ff */
[----:B------:R-:W1:Y:S02]  /*2320*/  SYNCS.PHASECHK.TRANS64.TRYWAIT P0, [UR5], R3 ;  /* 0x00000003ff0075a7 */ /* 0x000e640008001105 */
[----:B-1----:R-:W-:Y:S05]  /*2330*/  @!P0 BRA `(.L_x_37) ;  /* 0x0000005c00f08947 */ /* 0x002fea0003800000 */
.L_x_112:
[----:B------:R-:W-:-:S04]  /*2340*/  UIADD3 UR6, UPT, UPT, UR6, 0x1, URZ ;  /* 0x0000000106067890 */ /* 0x000fc8000fffe0ff */
[----:B------:R-:W-:-:S04]  /*2350*/  UISETP.NE.AND UP0, UPT, UR6, 0x3, UPT ;  /* 0x000000030600788c */ /* 0x000fc8000bf05270 */
[----:B------:R-:W-:Y:S02]  /*2360*/  USEL UR5, URZ, 0x1, UP0 ;  /* 0x00000001ff057887 */ /* 0x000fe40008000000 */
[----:B------:R-:W-:-:S04]  /*2370*/  USEL UR6, UR6, URZ, UP0 ;  /* 0x000000ff06067287 */ /* 0x000fc80008000000 */
[----:B------:R-:W-:Y:S01]  /*2380*/  ULEA UR6, UR6, UR4, 0x3 ;  /* 0x0000000406067291 */ /* 0x000fe2000f8e18ff */
[----:B-1----:R-:W-:-:S04]  /*2390*/  LOP3.LUT R3, R15, UR5, RZ, 0x3c, !PT ;  /* 0x000000050f037c12 */ /* 0x002fc8000f8e3cff */
[----:B------:R-:W-:Y:S01]  /*23a0*/  SHF.L.U32 R3, R3, 0x1f, RZ ;  /* 0x0000001f03037819 */ /* 0x000fe200000006ff */
[----:B----4-:R-:W-:-:S07]  /*23b0*/  IMAD.U32 R0, RZ, RZ, UR6 ;  /* 0x00000006ff007e24 */ /* 0x010fce000f8e00ff */
.L_x_38:
[----:B-1----:R1:W2:Y:S02]  /*23c0*/  SYNCS.PHASECHK.TRANS64.TRYWAIT P0, [R0+URZ], R3 ;  /* 0x00000003000075a7 */ /* 0x0022a400080011ff */
[----:B--2---:R-:W-:Y:S05]  /*23d0*/  @!P0 NANOSLEEP.SYNCS 0x989680 ;  /* 0x009896800000895d */ /* 0x004fea0003900000 */
[----:B------:R-:W2:Y:S02]  /*23e0*/  @!P0 SYNCS.PHASECHK.TRANS64 P0, [R0+URZ], R3 ;  /* 0x00000003000085a7 */ /* 0x000ea400080010ff */
[----:B--2---:R-:W-:Y:S05]  /*23f0*/  @P0 EXIT ;  /* 0x000000000000094d */ /* 0x004fea0003800000 */
[----:B------:R-:W-:Y:S05]  /*2400*/  BRA `(.L_x_38) ;  /* 0xfffffffc00ec7947 */ /* 0x000fea000383ffff */
.L_x_17:
[----:B------:R-:W-:-:S04]  /*2410*/  UISETP.NE.AND UP1, UPT, UR37, URZ, UPT ;  /* 0x000000ff2500728c */ /* 0x000fc8000bf25270 */
[----:B------:R-:W-:-:S09]  /*2420*/  UISETP.NE.OR UP1, UPT, UR8, 0x1, UP1 ;  /* 0x000000010800788c */ /* 0x000fd20008f25670 */
[----:B------:R-:W-:Y:S05]  /*2430*/  BRA.U UP1, `(.L_x_39) ;  /* 0x0000000501487547 */ /* 0x000fea000b800000 */
[----:B------:R-:W-:Y:S01]  /*2440*/  ISETP.NE.AND P2, PT, R2, RZ, PT ;  /* 0x000000ff0200720c */ /* 0x000fe20003f45270 */
[----:B------:R-:W-:Y:S01]  /*2450*/  IMAD.MOV.U32 R12, RZ, RZ, 0x1 ;  /* 0x00000001ff0c7424 */ /* 0x000fe200078e00ff */
[----:B------:R-:W-:Y:S02]  /*2460*/  CS2R R10, SRZ ;  /* 0x00000000000a7805 */ /* 0x000fe4000001ff00 */
[----:B------:R-:W-:Y:S01]  /*2470*/  CS2R R8, SRZ ;  /* 0x0000000000087805 */ /* 0x000fe2000001ff00 */
[----:B------:R-:W-:Y:S01]  /*2480*/  UMOV UR4, 0x400 ;  /* 0x0000040000047882 */ /* 0x000fe20000000000 */
[----:B------:R-:W-:Y:S01]  /*2490*/  UMOV UR6, URZ ;  /* 0x000000ff00067c82 */ /* 0x000fe20008000000 */
[----:B------:R-:W-:-:S12]  /*24a0*/  ULEA UR37, UR37, UR4, 0x18 ;  /* 0x0000000425257291 */ /* 0x000fd8000f8ec0ff */
.L_x_43:
[----:B------:R-:W-:Y:S02]  /*24b0*/  LEA R0, R8, UR37, 0x3 ;  /* 0x0000002508007c11 */ /* 0x000fe4000f8e18ff */
[----:B------:R-:W-:-:S03]  /*24c0*/  SHF.L.U32 R5, R9, 0x1f, RZ ;  /* 0x0000001f09057819 */ /* 0x000fc600000006ff */
[----:B------:R-:W-:Y:S01]  /*24d0*/  VIADD R4, R0, 0xd0 ;  /* 0x000000d000047836 */ /* 0x000fe20000000000 */
[----:B------:R-:W1:Y:S02]  /*24e0*/  SYNCS.PHASECHK.TRANS64.TRYWAIT P0, [R0+URZ+0xc0], R5 ;  /* 0x0000c005000075a7 */ /* 0x000e6400080011ff */
[----:B-1----:R-:W-:Y:S05]  /*24f0*/  @!P0 BRA `(.L_x_40) ;  /* 0x0000005c00988947 */ /* 0x002fea0003800000 */
.L_x_113:
[----:B------:R-:W-:Y:S01]  /*2500*/  ULEA UR5, UR6, UR37, 0x3 ;  /* 0x0000002506057291 */ /* 0x000fe2000f8e18ff */
[----:B------:R-:W-:Y:S02]  /*2510*/  PRMT R4, RZ, 0x654, R4 ;  /* 0x00000654ff047816 */ /* 0x000fe40000000004 */
[----:B-1----:R-:W-:Y:S01]  /*2520*/  SHF.L.U32 R5, R12, 0x1f, RZ ;  /* 0x0000001f0c057819 */ /* 0x002fe200000006ff */
[----:B------:R-:W-:Y:S01]  /*2530*/  UIADD3 UR4, UPT, UPT, UR5, 0x60, URZ ;  /* 0x0000006005047890 */ /* 0x000fe2000fffe0ff */
[----:B------:R1:W-:Y:S05]  /*2540*/  SYNCS.ARRIVE.TRANS64.RED.A1T0 RZ, [R4+URZ], RZ ;  /* 0x000000ff04ff79a7 */ /* 0x0003ea00081004ff */
[----:B------:R-:W-:Y:S01]  /*2550*/  IMAD.U32 R7, RZ, RZ, UR4 ;  /* 0x00000004ff077e24 */ /* 0x000fe2000f8e00ff */
[----:B------:R-:W2:Y:S04]  /*2560*/  SYNCS.PHASECHK.TRANS64.TRYWAIT P0, [UR5+0x70], R5 ;  /* 0x00007005ff0075a7 */ /* 0x000ea80008001105 */
[----:B------:R-:W-:Y:S01]  /*2570*/  PRMT R6, R2, 0x654, R7 ;  /* 0x0000065402067816 */ /* 0x000fe20000000007 */
[----:B-1----:R-:W-:Y:S01]  /*2580*/  @!P2 IMAD.MOV.U32 R4, RZ, RZ, 0x10 ;  /* 0x00000010ff04a424 */ /* 0x002fe200078e00ff */
[----:B--2---:R-:W-:Y:S06]  /*2590*/  @!P0 BRA `(.L_x_41) ;  /* 0x0000005c00848947 */ /* 0x004fec0003800000 */
.L_x_115:
[----:B------:R-:W-:Y:S01]  /*25a0*/  ULEA UR4, UR6, UR37, 0x4 ;  /* 0x0000002506047291 */ /* 0x000fe2000f8e20ff */
[----:B------:R-:W-:Y:S01]  /*25b0*/  SEL R3, R6, R3, !P2 ;  /* 0x0000000306037207 */ /* 0x000fe20005000000 */
[----:B------:R-:W-:Y:S01]  /*25c0*/  UIADD3 UR5, UPT, UPT, UR5, 0x60, URZ ;  /* 0x0000006005057890 */ /* 0x000fe2000fffe0ff */
[----:B-1----:R-:W-:Y:S01]  /*25d0*/  LEA R0, R11, UR37, 0x3 ;  /* 0x000000250b007c11 */ /* 0x002fe2000f8e18ff */
[----:B------:R-:W-:Y:S01]  /*25e0*/  UIADD3 UR4, UPT, UPT, UR4, 0xf0, URZ ;  /* 0x000000f004047890 */ /* 0x000fe2000fffe0ff */
[----:B------:R-:W-:Y:S01]  /*25f0*/  SHF.L.U32 R5, R10, 0x1f, RZ ;  /* 0x0000001f0a057819 */ /* 0x000fe200000006ff */
[----:B------:R1:W-:Y:S01]  /*2600*/  @!P2 SYNCS.ARRIVE.TRANS64.RED RZ, [R3+URZ], R4 ;  /* 0x0000000403ffa9a7 */ /* 0x0003e200080004ff */
[----:B------:R-:W-:Y:S01]  /*2610*/  UIADD3 UR6, UPT, UPT, UR6, 0x1, URZ ;  /* 0x0000000106067890 */ /* 0x000fe2000fffe0ff */
[----:B------:R-:W-:-:S03]  /*2620*/  VIADD R8, R8, 0x1 ;  /* 0x0000000108087836 */ /* 0x000fc60000000000 */
[----:B------:R-:W-:Y:S02]  /*2630*/  UISETP.NE.AND UP0, UPT, UR6, 0x2, UPT ;  /* 0x000000020600788c */ /* 0x000fe4000bf05270 */
[----:B------:R-:W-:Y:S06]  /*2640*/  UGETNEXTWORKID.BROADCAST [UR4], [UR5] ;  /* 0x00000000040073ca */ /* 0x000fec0008000100 */
[----:B------:R-:W-:Y:S01]  /*2650*/  USEL UR4, URZ, 0x1, UP0 ;  /* 0x00000001ff047887 */ /* 0x000fe20008000000 */
[----:B------:R-:W-:Y:S01]  /*2660*/  ISETP.NE.AND P0, PT, R8, 0x2, PT ;  /* 0x000000020800780c */ /* 0x000fe20003f05270 */
[----:B------:R-:W-:Y:S01]  /*2670*/  USEL UR6, UR6, URZ, UP0 ;  /* 0x000000ff06067287 */ /* 0x000fe20008000000 */
[----:B------:R-:W2:Y:S03]  /*2680*/  SYNCS.PHASECHK.TRANS64.TRYWAIT P1, [R0+URZ+0x60], R5 ;  /* 0x00006005000075a7 */ /* 0x000ea600080211ff */
[----:B------:R-:W-:Y:S01]  /*2690*/  LOP3.LUT R12, R12, UR4, RZ, 0x3c, !PT ;  /* 0x000000040c0c7c12 */ /* 0x000fe2000f8e3cff */
[----:B-12---:R-:W-:Y:S07]  /*26a0*/  @!P1 BRA `(.L_x_42) ;  /* 0x0000005c00589947 */ /* 0x006fee0003800000 */
.L_x_116:
[C---:B------:R-:W-:Y:S01]  /*26b0*/  LEA R4, R11.reuse, UR37, 0x4 ;  /* 0x000000250b047c11 */ /* 0x040fe2000f8e20ff */
[----:B-1----:R-:W-:Y:S01]  /*26c0*/  VIADD R0, R0, 0x70 ;  /* 0x0000007000007836 */ /* 0x002fe20000000000 */
[----:B------:R-:W-:Y:S01]  /*26d0*/  SEL R8, R8, RZ, P0 ;  /* 0x000000ff08087207 */ /* 0x000fe20000000000 */
[----:B------:R-:W-:-:S03]  /*26e0*/  VIADD R11, R11, 0x1 ;  /* 0x000000010b0b7836 */ /* 0x000fc60000000000 */
[----:B------:R-:W1:Y:S01]  /*26f0*/  LDS.128 R4, [R4+0xf0] ;  /* 0x0000f00004047984 */ /* 0x000e620000000c00 */
[----:B------:R-:W-:Y:S02]  /*2700*/  PRMT R0, RZ, 0x654, R0 ;  /* 0x00000654ff007816 */ /* 0x000fe40000000000 */
[C---:B------:R-:W-:Y:S01]  /*2710*/  ISETP.NE.AND P1, PT, R11.reuse, 0x2, PT ;  /* 0x000000020b00780c */ /* 0x040fe20003f25270 */
[----:B------:R-:W-:Y:S01]  /*2720*/  @!PT LDS RZ, [RZ] ;  /* 0x00000000fffff984 */ /* 0x000fe20000000800 */
[----:B------:R-:W-:Y:S01]  /*2730*/  @!PT LDS RZ, [RZ] ;  /* 0x00000000fffff984 */ /* 0x000fe20000000800 */
[----:B------:R-:W-:Y:S01]  /*2740*/  @!PT LDS RZ, [RZ] ;  /* 0x00000000fffff984 */ /* 0x000fe20000000800 */
[----:B------:R-:W-:Y:S01]  /*2750*/  @!PT LDS RZ, [RZ] ;  /* 0x00000000fffff984 */ /* 0x000fe20000000800 */
[----:B------:R2:W-:Y:S06]  /*2760*/  MEMBAR.ALL.CTA ;  /* 0x0000000000007992 */ /* 0x0005ec0000008000 */
[----:B--2---:R-:W2:Y:S01]  /*2770*/  FENCE.VIEW.ASYNC.S ;  /* 0x00000000000073c6 */ /* 0x004ea20000000000 */
[----:B------:R-:W-:Y:S01]  /*2780*/  SEL R11, R11, RZ, P1 ;  /* 0x000000ff0b0b7207 */ /* 0x000fe20000800000 */
[----:B--2---:R2:W-:Y:S01]  /*2790*/  SYNCS.ARRIVE.TRANS64.RED.A1T0 RZ, [R0+URZ], RZ ;  /* 0x000000ff00ff79a7 */ /* 0x0045e200081004ff */
[----:B-1----:R-:W-:-:S02]  /*27a0*/  LOP3.LUT P3, RZ, R6, 0x1, RZ, 0xc0, !PT ;  /* 0x0000000106ff7812 */ /* 0x002fc4000786c0ff */
[----:B------:R-:W-:-:S04]  /*27b0*/  SEL R5, RZ, 0x1, P1 ;  /* 0x00000001ff057807 */ /* 0x000fc80000800000 */
[----:B------:R-:W-:Y:S02]  /*27c0*/  LOP3.LUT R10, R10, R5, RZ, 0x3c, !PT ;  /* 0x000000050a0a7212 */ /* 0x000fe400078e3cff */
[----:B--2---:R-:W-:-:S04]  /*27d0*/  SEL R0, RZ, 0x1, P0 ;  /* 0x00000001ff007807 */ /* 0x004fc80000000000 */
[----:B------:R-:W-:Y:S01]  /*27e0*/  LOP3.LUT R9, R9, R0, RZ, 0x3c, !PT ;  /* 0x0000000009097212 */ /* 0x000fe200078e3cff */
[----:B------:R-:W-:Y:S06]  /*27f0*/  @P3 BRA `(.L_x_43) ;  /* 0xfffffffc002c3947 */ /* 0x000fec000383ffff */
[----:B------:R-:W-:Y:S01]  /*2800*/  ULEA UR5, UR6, UR37, 0x3 ;  /* 0x0000002506057291 */ /* 0x000fe2000f8e18ff */
[----:B------:R-:W-:-:S08]  /*2810*/  SHF.L.U32 R3, R12, 0x1f, RZ ;  /* 0x0000001f0c037819 */ /* 0x000fd000000006ff */
[----:B------:R-:W1:Y:S02]  /*2820*/  SYNCS.PHASECHK.TRANS64 P0, [UR5+0x70], R3 ;  /* 0x00007003ff0075a7 */ /* 0x000e640008001005 */
[----:B-1----:R-:W-:Y:S05]  /*2830*/  @P0 BRA `(.L_x_44) ;  /* 0x0000000000080947 */ /* 0x002fea0003800000 */
[----:B------:R-:W1:Y:S02]  /*2840*/  SYNCS.PHASECHK.TRANS64.TRYWAIT P0, [UR5+0x70], R3 ;  /* 0x00007003ff0075a7 */ /* 0x000e640008001105 */
[----:B-1----:R-:W-:Y:S05]  /*2850*/  @!P0 BRA `(.L_x_45) ;  /* 0x0000005c00008947 */ /* 0x002fea0003800000 */
.L_x_44:
[----:B------:R-:W-:-:S04]  /*2860*/  UIADD3 UR4, UPT, UPT, UR6, 0x1, URZ ;  /* 0x0000000106047890 */ /* 0x000fc8000fffe0ff */
[----:B------:R-:W-:-:S04]  /*2870*/  UISETP.NE.AND UP0, UPT, UR4, 0x2, UPT ;  /* 0x000000020400788c */ /* 0x000fc8000bf05270 */
[----:B------:R-:W-:Y:S02]  /*2880*/  USEL UR7, URZ, 0x1, UP0 ;  /* 0x00000001ff077887 */ /* 0x000fe40008000000 */
[----:B------:R-:W-:-:S04]  /*2890*/  USEL UR4, UR4, URZ, UP0 ;  /* 0x000000ff04047287 */ /* 0x000fc80008000000 */
[----:B------:R-:W-:Y:S01]  /*28a0*/  ULEA UR4, UR4, UR37, 0x3 ;  /* 0x0000002504047291 */ /* 0x000fe2000f8e18ff */
[----:B-1----:R-:W-:-:S04]  /*28b0*/  LOP3.LUT R3, R12, UR7, RZ, 0x3c, !PT ;  /* 0x000000070c037c12 */ /* 0x002fc8000f8e3cff */
[----:B------:R-:W-:-:S04]  /*28c0*/  SHF.L.U32 R0, R3, 0x1f, RZ ;  /* 0x0000001f03007819 */ /* 0x000fc800000006ff */
[----:B------:R-:W1:Y:S02]  /*28d0*/  SYNCS.PHASECHK.TRANS64 P0, [UR4+0x70], R0 ;  /* 0x00007000ff0075a7 */ /* 0x000e640008001004 */
[----:B-1----:R-:W-:Y:S05]  /*28e0*/  @P0 EXIT ;  /* 0x000000000000094d */ /* 0x002fea0003800000 */
[----:B------:R-:W-:Y:S02]  /*28f0*/  SHF.L.U32 R3, R3, 0x1f, RZ ;  /* 0x0000001f03037819 */ /* 0x000fe400000006ff */
[----:B------:R-:W-:-:S07]  /*2900*/  MOV R0, UR4 ;  /* 0x0000000400007c02 */ /* 0x000fce0008000f00 */
.L_x_46:
[----:B-1----:R1:W2:Y:S02]  /*2910*/  SYNCS.PHASECHK.TRANS64.TRYWAIT P0, [R0+URZ+0x70], R3 ;  /* 0x00007003000075a7 */ /* 0x0022a400080011ff */
[----:B--2---:R-:W-:Y:S05]  /*2920*/  @!P0 NANOSLEEP.SYNCS 0x989680 ;  /* 0x009896800000895d */ /* 0x004fea0003900000 */
[----:B------:R-:W2:Y:S02]  /*2930*/  @!P0 SYNCS.PHASECHK.TRANS64 P0, [R0+URZ+0x70], R3 ;  /* 0x00007003000085a7 */ /* 0x000ea400080010ff */
[----:B--2---:R-:W-:Y:S05]  /*2940*/  @P0 EXIT ;  /* 0x000000000000094d */ /* 0x004fea0003800000 */
[----:B------:R-:W-:Y:S05]  /*2950*/  BRA `(.L_x_46) ;  /* 0xfffffffc00ec7947 */ /* 0x000fea000383ffff */
.L_x_39:
[----:B------:R-:W-:-:S09]  /*2960*/  UISETP.NE.AND UP1, UPT, UR8, URZ, UPT ;  /* 0x000000ff0800728c */ /* 0x000fd2000bf25270 */
[----:B------:R-:W-:Y:S05]  /*2970*/  BRA.U UP1, `(.L_x_47) ;  /* 0x0000000d01b47547 */ /* 0x000fea000b800000 */
[----:B------:R-:W-:Y:S01]  /*2980*/  UMOV UR4, 0x40 ;  /* 0x0000004000047882 */ /* 0x000fe20000000000 */
[----:B------:R-:W-:Y:S01]  /*2990*/  NOP ;  /* 0x0000000000007918 */ /* 0x000fe20000000000 */
[----:B------:R-:W-:Y:S01]  /*29a0*/  ULEA UR4, UR37, UR4, 0x18 ;  /* 0x0000000425047291 */ /* 0x000fe2000f8ec0ff */
[----:B------:R-:W-:Y:S02]  /*29b0*/  UMOV UR5, 0x400 ;  /* 0x0000040000057882 */ /* 0x000fe40000000000 */
[----:B------:R-:W-:-:S06]  /*29c0*/  ULEA UR37, UR37, UR5, 0x18 ;  /* 0x0000000525257291 */ /* 0x000fcc000f8ec0ff */
[----:B------:R-:W1:Y:S02]  /*29d0*/  LDS.U8 R0, [UR4+0x1c] ;  /* 0x00001c04ff007984 */ /* 0x000e640008000000 */
[----:B-1----:R-:W-:-:S13]  /*29e0*/  ISETP.NE.AND P0, PT, R0, RZ, PT ;  /* 0x000000ff0000720c */ /* 0x002fda0003f05270 */
[----:B------:R-:W-:Y:S05]  /*29f0*/  @P0 BRA `(.L_x_48) ;  /* 0x0000000000580947 */ /* 0x000fea0003800000 */
[----:B------:R-:W-:-:S13]  /*2a00*/  ELECT P0, URZ, PT ;  /* 0x0000000000ff782f */ /* 0x000fda0003800000 */
[----:B------:R-:W-:Y:S05]  /*2a10*/  @!P0 BRA `(.L_x_49) ;  /* 0x0000000000608947 */ /* 0x000fea0003800000 */
[----:B------:R-:W-:Y:S01]  /*2a20*/  UMOV UR5, 0x10 ;  /* 0x0000001000057882 */ /* 0x000fe20000000000 */
[----:B------:R-:W-:Y:S01]  /*2a30*/  HFMA2 R0, -RZ, RZ, 0, 5.9604644775390625e-08 ;  /* 0x00000001ff007431 */ /* 0x000fe200000001ff */
[----:B------:R-:W-:-:S03]  /*2a40*/  MOV R2, 0xffff ;  /* 0x0000ffff00027802 */ /* 0x000fc60000000f00 */
[----:B------:R-:W-:Y:S04]  /*2a50*/  DEPBAR.LE SB1, 0x36 ;  /* 0x00009d800000791a */ /* 0x000fe80000000000 */
[----:B------:R-:W1:Y:S02]  /*2a60*/  UTCATOMSWS.FIND_AND_SET.ALIGN UP0, UR5, UR5 ;  /* 0x00000005000575e3 */ /* 0x000e640008000800 */
[----:B-1----:R-:W-:Y:S01]  /*2a70*/  MOV R3, UR5 ;  /* 0x0000000500037c02 */ /* 0x002fe20008000f00 */
[----:B------:R-:W-:Y:S06]  /*2a80*/  BRA.U UP0, `(.L_x_50) ;  /* 0x0000000100187547 */ /* 0x000fec000b800000 */
.L_x_51:
[----:B------:R-:W-:Y:S05]  /*2a90*/  NANOSLEEP 0x64 ;  /* 0x000000640000795d */ /* 0x000fea0003800000 */
[----:B------:R-:W-:-:S05]  /*2aa0*/  UMOV UR5, 0x10 ;  /* 0x0000001000057882 */ /* 0x000fca0000000000 */
[----:B------:R-:W-:Y:S04]  /*2ab0*/  DEPBAR.LE SB1, 0x36 ;  /* 0x00009d800000791a */ /* 0x000fe80000000000 */
[----:B------:R-:W1:Y:S02]  /*2ac0*/  UTCATOMSWS.FIND_AND_SET.ALIGN UP0, UR5, UR5 ;  /* 0x00000005000575e3 */ /* 0x000e640008000800 */
[----:B-1----:R-:W-:Y:S01]  /*2ad0*/  MOV R3, UR5 ;  /* 0x0000000500037c02 */ /* 0x002fe20008000f00 */
[----:B------:R-:W-:Y:S05]  /*2ae0*/  BRA.U !UP0, `(.L_x_51) ;  /* 0xfffffffd08e87547 */ /* 0x000fea000b83ffff */
.L_x_50:
[-C--:B------:R-:W-:Y:S02]  /*2af0*/  SHF.L.U32 R2, R2, R3.reuse, RZ ;  /* 0x0000000302027219 */ /* 0x080fe400000006ff */
[----:B------:R-:W-:Y:S01]  /*2b00*/  SHF.L.U32 R0, R0, R3, RZ ;  /* 0x0000000300007219 */ /* 0x000fe200000006ff */
[----:B------:R-:W-:Y:S02]  /*2b10*/  IMAD.SHL.U32 R3, R3, 0x20, RZ ;  /* 0x0000002003037824 */ /* 0x000fe400078e00ff */
[----:B------:R1:W-:Y:S04]  /*2b20*/  ATOMS.OR RZ, [UR4+0x14], R2 ;  /* 0x00001402ffff798c */ /* 0x0003e8000b000004 */
[----:B------:R1:W-:Y:S04]  /*2b30*/  ATOMS.OR RZ, [UR4+0x18], R0 ;  /* 0x00001800ffff798c */ /* 0x0003e8000b000004 */
[----:B------:R1:W-:Y:S01]  /*2b40*/  STS [UR37+0x110], R3 ;  /* 0x00011003ff007988 */ /* 0x0003e20008000825 */
[----:B------:R-:W-:Y:S05]  /*2b50*/  BRA `(.L_x_49) ;  /* 0x0000000000107947 */ /* 0x000fea0003800000 */
.L_x_48:
[----:B------:R-:W-:Y:S02]  /*2b60*/  MOV R0, 0xffffffff ;  /* 0xffffffff00007802 */ /* 0x000fe40000000f00 */
[----:B------:R-:W-:-:S03]  /*2b70*/  MOV R2, 0x2ba0 ;  /* 0x00002ba000027802 */ /* 0x000fc60000000f00 */
[----:B------:R1:W-:Y:S04]  /*2b80*/  STS [UR37+0x110], R0 ;  /* 0x00011000ff007988 */ /* 0x0003e80008000825 */
[----:B-1-3-5:R-:W-:Y:S05]  /*2b90*/  CALL.REL.NOINC `($__internal_1_$__cuda_sm10x_tcgen05_guardrail_trap_phase_invalid_during_alloc) ;  /* 0x0000005c00bc7944 */ /* 0x02afea0003c00000 */
.L_x_49:
[----:B------:R-:W-:Y:S05]  /*2ba0*/  WARPSYNC.ALL ;  /* 0x0000000000007948 */ /* 0x000fea0003800000 */
[----:B------:R-:W2:Y:S01]  /*2bb0*/  S2UR UR5, SR_CgaCtaId ;  /* 0x00000000000579c3 */ /* 0x000ea20000008800 */
[----:B------:R-:W-:Y:S01]  /*2bc0*/  UMOV UR4, 0x400 ;  /* 0x0000040000047882 */ /* 0x000fe20000000000 */
[----:B------:R-:W-:-:S06]  /*2bd0*/  NOP ;  /* 0x0000000000007918 */ /* 0x000fcc0000000000 */
[----:B------:R-:W-:Y:S06]  /*2be0*/  BAR.ARV 0x6, 0xa0 ;  /* 0x0182800000007b1d */ /* 0x000fec0000002000 */
[----:B------:R-:W4:Y:S01]  /*2bf0*/  LDCU UR7, c[0x0][0x38c] ;  /* 0x00007180ff0777ac */ /* 0x000f220008000800 */
[----:B------:R-:W-:Y:S01]  /*2c00*/  IMAD.MOV.U32 R11, RZ, RZ, 0x1 ;  /* 0x00000001ff0b7424 */ /* 0x000fe200078e00ff */
[----:B------:R-:W-:Y:S01]  /*2c10*/  CS2R R8, SRZ ;  /* 0x0000000000087805 */ /* 0x000fe2000001ff00 */
[----:B------:R-:W-:Y:S01]  /*2c20*/  IMAD.MOV.U32 R10, RZ, RZ, RZ ;  /* 0x000000ffff0a7224 */ /* 0x000fe200078e00ff */
[----:B------:R-:W3:Y:S01]  /*2c30*/  LDCU UR6, c[0x0][0x38c] ;  /* 0x00007180ff0677ac */ /* 0x000ee20008000800 */
[----:B------:R-:W-:Y:S01]  /*2c40*/  UMOV UR15, URZ ;  /* 0x000000ff000f7c82 */ /* 0x000fe20008000000 */
[----:B------:R-:W-:Y:S01]  /*2c50*/  UMOV UR14, URZ ;  /* 0x000000ff000e7c82 */ /* 0x000fe20008000000 */
[----:B--2---:R-:W-:Y:S01]  /*2c60*/  ULEA UR5, UR5, UR4, 0x18 ;  /* 0x0000000405057291 */ /* 0x004fe2000f8ec0ff */
[----:B------:R-:W-:Y:S01]  /*2c70*/  UMOV UR24, 0x0 ;  /* 0x0000000000187882 */ /* 0x000fe20000000000 */
[----:B------:R-:W-:-:S02]  /*2c80*/  UMOV UR25, 0x8200490 ;  /* 0x0820049000197882 */ /* 0x000fc40000000000 */
[----:B------:R-:W-:Y:S02]  /*2c90*/  UIADD3 UR10, UPT, UPT, UR5, 0x8400, URZ ;  /* 0x00008400050a7890 */ /* 0x000fe4000fffe0ff */
[----:B------:R-:W-:Y:S02]  /*2ca0*/  UIADD3 UR11, UPT, UPT, UR5, 0x14400, URZ ;  /* 0x00014400050b7890 */ /* 0x000fe4000fffe0ff */
[----:B----4-:R-:W-:Y:S01]  /*2cb0*/  UIADD3 UR7, UPT, UPT, UR7, 0x7f, URZ ;  /* 0x0000007f07077890 */ /* 0x010fe2000fffe0ff */
[----:B-1----:R-:W1:Y:S01]  /*2cc0*/  LDS R0, [UR5+0x110] ;  /* 0x00011005ff007984 */ /* 0x002e620008000800 */
[----:B------:R-:W-:Y:S02]  /*2cd0*/  USHF.R.U32.HI UR10, URZ, 0x4, UR10 ;  /* 0x00000004ff0a7899 */ /* 0x000fe4000801160a */
[----:B------:R-:W-:Y:S02]  /*2ce0*/  USHF.R.S32.HI UR4, URZ, 0x1f, UR7 ;  /* 0x0000001fff047899 */ /* 0x000fe40008011407 */
[----:B------:R-:W-:-:S02]  /*2cf0*/  USHF.R.U32.HI UR11, URZ, 0x4, UR11 ;  /* 0x00000004ff0b7899 */ /* 0x000fc4000801160b */
[----:B------:R-:W-:Y:S02]  /*2d00*/  ULEA.HI UR4, UR4, UR7, URZ, 0x7 ;  /* 0x0000000704047291 */ /* 0x000fe4000f8f38ff */
[----:B------:R-:W-:Y:S02]  /*2d10*/  ULOP3.LUT UR10, UR10, 0x3fff, URZ, 0xc0, !UPT ;  /* 0x00003fff0a0a7892 */ /* 0x000fe4000f8ec0ff */
[----:B------:R-:W-:Y:S02]  /*2d20*/  USHF.R.S32.HI UR4, URZ, 0x7, UR4 ;  /* 0x00000007ff047899 */ /* 0x000fe40008011404 */
[----:B------:R-:W-:Y:S02]  /*2d30*/  ULOP3.LUT UR11, UR11, 0x3fff, URZ, 0xc0, !UPT ;  /* 0x00003fff0b0b7892 */ /* 0x000fe4000f8ec0ff */
[----:B------:R-:W-:Y:S01]  /*2d40*/  UISETP.LT.AND UP0, UPT, UR4, 0x1, UPT ;  /* 0x000000010400788c */ /* 0x000fe2000bf01270 */
[----:B------:R-:W-:Y:S01]  /*2d50*/  UMOV UR22, 0x0 ;  /* 0x0000000000167882 */ /* 0x000fe20000000000 */
[----:B------:R-:W-:-:S02]  /*2d60*/  UMOV UR23, 0x8200490 ;  /* 0x0820049000177882 */ /* 0x000fc40000000000 */
[----:B------:R-:W-:Y:S02]  /*2d70*/  USEL UR9, UR4, 0x1, !UP0 ;  /* 0x0000000104097887 */ /* 0x000fe4000c000000 */
[----:B------:R-:W-:Y:S02]  /*2d80*/  ULOP3.LUT UR10, UR10, 0x10000, URZ, 0xfc, !UPT ;  /* 0x000100000a0a7892 */ /* 0x000fe4000f8efcff */
[----:B------:R-:W-:Y:S02]  /*2d90*/  ULOP3.LUT UR11, UR11, 0x10000, URZ, 0xfc, !UPT ;  /* 0x000100000b0b7892 */ /* 0x000fe4000f8efcff */
[----:B------:R-:W-:Y:S02]  /*2da0*/  UIADD3 UR9, UPT, UPT, -UR9, URZ, URZ ;  /* 0x000000ff09097290 */ /* 0x000fe4000fffe1ff */
[----:B---3--:R-:W-:Y:S01]  /*2db0*/  UISETP.GE.AND UP3, UPT, UR6, 0x1, UPT ;  /* 0x000000010600788c */ /* 0x008fe2000bf66270 */
[----:B------:R-:W-:Y:S01]  /*2dc0*/  UMOV UR20, 0x0 ;  /* 0x0000000000147882 */ /* 0x000fe20000000000 */
[----:B------:R-:W-:Y:S01]  /*2dd0*/  UMOV UR21, 0x8200490 ;  /* 0x0820049000157882 */ /* 0x000fe20000000000 */
[----:B------:R-:W-:Y:S01]  /*2de0*/  UMOV UR18, 0x0 ;  /* 0x0000000000127882 */ /* 0x000fe20000000000 */
[----:B------:R-:W-:Y:S01]  /*2df0*/  UMOV UR19, 0x8200490 ;  /* 0x0820049000137882 */ /* 0x000fe20000000000 */
[----:B-1----:R-:W-:-:S15]  /*2e00*/  R2UR UR16, R0 ;  /* 0x00000000001072ca */ /* 0x002fde00000e0000 */
.L_x_58:
[----:B------:R-:W-:Y:S02]  /*2e10*/  LEA R0, R10, UR5, 0x3 ;  /* 0x000000050a007c11 */ /* 0x000fe4000f8e18ff */
[----:B------:R-:W-:Y:S02]  /*2e20*/  SHF.L.U32 R5, R9, 0x1f, RZ ;  /* 0x0000001f09057819 */ /* 0x000fe400000006ff */
[----:B------:R-:W-:Y:S01]  /*2e30*/  PLOP3.LUT P0, PT, PT, PT, UP3, 0x80, 0x8 ;  /* 0x000000000008781c */ /* 0x000fe20003f0f038 */
[----:B------:R-:W-:Y:S01]  /*2e40*/  VIADD R3, R0, 0x70 ;  /* 0x0000007000037836 */ /* 0x000fe20000000000 */
[----:B-1----:R-:W1:Y:S02]  /*2e50*/  SYNCS.PHASECHK.TRANS64.TRYWAIT P1, [R0+URZ+0x60], R5 ;  /* 0x00006005000075a7 */ /* 0x002e6400080211ff */
[----:B-1-3--:R-:W-:Y:S09]  /*2e60*/  @!P1 BRA `(.L_x_52) ;  /* 0x0000005400949947 */ /* 0x00aff20003800000 */
.L_x_118:
[----:B------:R-:W-:Y:S01]  /*2e70*/  LEA R4, R10, UR5, 0x4 ;  /* 0x000000050a047c11 */ /* 0x000fe2000f8e20ff */
[----:B------:R-:W-:Y:S01]  /*2e80*/  @UP3 ULEA UR6, UR14, UR5, 0x3 ;  /* 0x000000050e063291 */ /* 0x000fe2000f8e18ff */
[----:B------:R-:W-:Y:S01]  /*2e90*/  PLOP3.LUT P2, PT, PT, PT, PT, 0x80, 0x8 ;  /* 0x000000000008781c */ /* 0x000fe20003f4f070 */
[----:B------:R-:W-:Y:S01]  /*2ea0*/  ULEA UR7, UR15, UR5, 0x3 ;  /* 0x000000050f077291 */ /* 0x000fe2000f8e18ff */
[----:B------:R-:W-:Y:S01]  /*2eb0*/  PRMT R3, RZ, 0x654, R3 ;  /* 0x00000654ff037816 */ /* 0x000fe20000000003 */
[----:B------:R-:W-:Y:S01]  /*2ec0*/  ULEA UR8, UR15, UR16, 0x7 ;  /* 0x000000100f087291 */ /* 0x000fe2000f8e38ff */
[----:B-1----:R-:W1:Y:S01]  /*2ed0*/  LDS.128 R4, [R4+0xf0] ;  /* 0x0000f00004047984 */ /* 0x002e620000000c00 */
[----:B------:R-:W-:Y:S02]  /*2ee0*/  @P0 SHF.L.U32 R2, R8, 0x1f, RZ ;  /* 0x0000001f08020819 */ /* 0x000fe400000006ff */
[----:B------:R-:W-:Y:S01]  /*2ef0*/  SHF.L.U32 R0, R11, 0x1f, RZ ;  /* 0x0000001f0b007819 */ /* 0x000fe200000006ff */
[----:B------:R-:W-:Y:S01]  /*2f00*/  @!PT LDS RZ, [RZ] ;  /* 0x00000000fffff984 */ /* 0x000fe20000000800 */
[----:B------:R-:W-:Y:S01]  /*2f10*/  @!PT LDS RZ, [RZ] ;  /* 0x00000000fffff984 */ /* 0x000fe20000000800 */
[----:B------:R-:W-:Y:S01]  /*2f20*/  @!PT LDS RZ, [RZ] ;  /* 0x00000000fffff984 */ /* 0x000fe20000000800 */
[----:B------:R-:W-:Y:S01]  /*2f30*/  @!PT LDS RZ, [RZ] ;  /* 0x00000000fffff984 */ /* 0x000fe20000000800 */
[----:B------:R2:W-:Y:S06]  /*2f40*/  MEMBAR.ALL.CTA ;  /* 0x0000000000007992 */ /* 0x0005ec0000008000 */
[----:B--2---:R-:W2:Y:S02]  /*2f50*/  FENCE.VIEW.ASYNC.S ;  /* 0x00000000000073c6 */ /* 0x004ea40000000000 */
[----:B--2---:R2:W-:Y:S01]  /*2f60*/  SYNCS.ARRIVE.TRANS64.RED.A1T0 RZ, [R3+URZ], RZ ;  /* 0x000000ff03ff79a7 */ /* 0x0045e200081004ff */
[----:B------:R2:W3:Y:S01]  /*2f70*/  @P0 SYNCS.PHASECHK.TRANS64.TRYWAIT P2, [UR6], R2 ;  /* 0x00000002ff0005a7 */ /* 0x0004e20008041106 */
[----:B-1----:R-:W-:Y:S01]  /*2f80*/  LOP3.LUT P1, RZ, R6, 0x1, RZ, 0xc0, !PT ;  /* 0x0000000106ff7812 */ /* 0x002fe2000782c0ff */
[----:B------:R-:W1:Y:S02]  /*2f90*/  SYNCS.PHASECHK.TRANS64.TRYWAIT P0, [UR7+0xa0], R0 ;  /* 0x0000a000ff0075a7 */ /* 0x000e640008001107 */
[----:B-123--:R-:W-:Y:S10]  /*2fa0*/  @!P0 BRA `(.L_x_53) ;  /* 0x0000005400588947 */ /* 0x00eff40003800000 */
.L_x_120:
[----:B------:R-:W-:Y:S01]  /*2fb0*/  IADD3 R10, PT, PT, R10, 0x1, RZ ;  /* 0x000000010a0a7810 */ /* 0x000fe20007ffe0ff */
[----:B------:R-:W-:Y:S06]  /*2fc0*/  BRA.U !UP3, `(.L_x_54) ;  /* 0x000000010bc07547 */ /* 0x000fec000b800000 */
[----:B------:R-:W-:Y:S01]  /*2fd0*/  UPLOP3.LUT UP4, UPT, UPT, UPT, UPT, 0x40, 0x4 ;  /* 0x000000000004789c */ /* 0x000fe20003f8e870 */
[----:B------:R-:W-:Y:S01]  /*2fe0*/  UMOV UR13, UR9 ;  /* 0x00000009000d7c82 */ /* 0x000fe20008000000 */
[----:B------:R-:W-:Y:S01]  /*2ff0*/  UMOV UR12, UR4 ;  /* 0x00000004000c7c82 */ /* 0x000fe20008000000 */
[----:B------:R-:W-:-:S08]  /*3000*/  UMOV UR17, UR14 ;  /* 0x0000000e00117c82 */ /* 0x000fd00008000000 */
.L_x_57:
[----:B------:R-:W-:Y:S02]  /*3010*/  UIADD3 UR13, UPT, UPT, UR13, 0x1, URZ ;  /* 0x000000010d0d7890 */ /* 0x000fe4000fffe0ff */
[----:B--2---:R-:W-:Y:S02]  /*3020*/  ULEA UR6, UR17, UR5, 0x3 ;  /* 0x0000000511067291 */ /* 0x004fe4000f8e18ff */
[----:B------:R-:W-:Y:S01]  /*3030*/  UISETP.NE.AND UP0, UPT, UR13, URZ, UPT ;  /* 0x000000ff0d00728c */ /* 0x000fe2000bf05270 */
[----:B---3--:R-:W-:Y:S10]  /*3040*/  @P2 BRA `(.L_x_55) ;  /* 0x00000000000c2947 */ /* 0x008ff40003800000 */
[----:B-1----:R-:W-:Y:S04]  /*3050*/  SHF.L.U32 R3, R8, 0x1f, RZ ;  /* 0x0000001f08037819 */ /* 0x002fe800000006ff */
[----:B------:R-:W1:Y:S02]  /*3060*/  SYNCS.PHASECHK.TRANS64.TRYWAIT P0, [UR6], R3 ;  /* 0x00000003ff0075a7 */ /* 0x000e640008001106 */
[----:B-1----:R-:W-:Y:S05]  /*3070*/  @!P0 BRA `(.L_x_56) ;  /* 0x00000054003c8947 */ /* 0x002fea0003800000 */
.L_x_55:
[----:B------:R-:W-:Y:S01]  /*3080*/  UISETP.NE.AND UP1, UPT, UR12, 0x1, UPT ;  /* 0x000000010c00788c */ /* 0x000fe2000bf25270 */
[----:B------:R-:W-:Y:S01]  /*3090*/  PLOP3.LUT P2, PT, PT, PT, PT, 0x80, 0x8 ;  /* 0x000000000008781c */ /* 0x000fe20003f4f070 */
[----:B------:R-:W-:Y:S02]  /*30a0*/  UIADD3 UR14, UPT, UPT, UR17, 0x1, URZ ;  /* 0x00000001110e7890 */ /* 0x000fe4000fffe0ff */
[----:B------:R-:W-:Y:S02]  /*30b0*/  ULEA UR28, UR17, UR11, 0xa ;  /* 0x0000000b111c7291 */ /* 0x000fe4000f8e50ff */
[----:B------:R-:W-:Y:S01]  /*30c0*/  UISETP.NE.AND UP2, UPT, UR14, 0x3, UPT ;  /* 0x000000030e00788c */ /* 0x000fe2000bf45270 */
[----:B------:R-:W-:Y:S01]  /*30d0*/  PLOP3.LUT P0, PT, PT, PT, UP1, 0x80, 0x8 ;  /* 0x000000000008781c */ /* 0x000fe20003f0f018 */
[----:B------:R-:W-:Y:S02]  /*30e0*/  UIADD3 UR40, UPT, UPT, UR28, 0x2, URZ ;  /* 0x000000021c287890 */ /* 0x000fe4000fffe0ff */
[----:B------:R-:W-:Y:S02]  /*30f0*/  USEL UR27, URZ, 0x1, UP2 ;  /* 0x00000001ff1b7887 */ /* 0x000fe40009000000 */
[----:B------:R-:W-:Y:S02]  /*3100*/  USEL UR14, UR14, URZ, UP2 ;  /* 0x000000ff0e0e7287 */ /* 0x000fe40009000000 */
[----:B------:R-:W-:Y:S02]  /*3110*/  UIADD3 UR36, UPT, UPT, UR28, 0x4, URZ ;  /* 0x000000041c247890 */ /* 0x000fe4000fffe0ff */
[----:B------:R-:W-:Y:S01]  /*3120*/  @UP1 ULEA UR26, UR14, UR5, 0x3 ;  /* 0x000000050e1a1291 */ /* 0x000fe2000f8e18ff */
[----:B------:R-:W-:Y:S01]  /*3130*/  LOP3.LUT R8, R8, UR27, RZ, 0x3c, !PT ;  /* 0x0000001b08087c12 */ /* 0x000fe2000f8e3cff */
[----:B------:R-:W-:Y:S02]  /*3140*/  UIADD3 UR32, UPT, UPT, UR28, 0x6, URZ ;  /* 0x000000061c207890 */ /* 0x000fe4000fffe0ff */
[----:B------:R-:W-:Y:S01]  /*3150*/  UIADD3 UR6, UPT, UPT, UR6, 0x18, URZ ;  /* 0x0000001806067890 */ /* 0x000fe2000fffe0ff */
[----:B-1----:R-:W-:Y:S01]  /*3160*/  @P0 SHF.L.U32 R0, R8, 0x1f, RZ ;  /* 0x0000001f08000819 */ /* 0x002fe200000006ff */
[----:B------:R-:W-:Y:S01]  /*3170*/  UIADD3 UR12, UPT, UPT, UR12, -0x1, URZ ;  /* 0xffffffff0c0c7890 */ /* 0x000fe2000fffe0ff */
[----:B------:R-:W-:Y:S02]  /*3180*/  UMOV UR29, 0x40004040 ;  /* 0x40004040001d7882 */ /* 0x000fe40000000000 */
[----:B------:R2:W3:Y:S01]  /*3190*/  @P0 SYNCS.PHASECHK.TRANS64.TRYWAIT P2, [UR26], R0 ;  /* 0x00000000ff0005a7 */ /* 0x0004e2000804111a */
[----:B------:R-:W-:Y:S01]  /*31a0*/  ULEA UR26, UR17, UR10, 0xa ;  /* 0x0000000a111a7291 */ /* 0x000fe2000f8e50ff */
[----:B------:R-:W-:Y:S01]  /*31b0*/  UMOV UR27, 0x40004040 ;  /* 0x40004040001b7882 */ /* 0x000fe20000000000 */
[----:B------:R-:W-:Y:S02]  /*31c0*/  UMOV UR41, 0x40004040 ;  /* 0x4000404000297882 */ /* 0x000fe40000000000 */
[----:B------:R-:W-:Y:S02]  /*31d0*/  UIADD3 UR38, UPT, UPT, UR26, 0x2, URZ ;  /* 0x000000021a267890 */ /* 0x000fe4000fffe0ff */
[----:B------:R-:W-:Y:S02]  /*31e0*/  UIADD3 UR34, UPT, UPT, UR26, 0x4, URZ ;  /* 0x000000041a227890 */ /* 0x000fe4000fffe0ff */
[----:B------:R-:W-:Y:S01]  /*31f0*/  UIADD3 UR30, UPT, UPT, UR26, 0x6, URZ ;  /* 0x000000061a1e7890 */ /* 0x000fe2000fffe0ff */
[----:B------:R2:W-:Y:S01]  /*3200*/  UTCQMMA gdesc[UR26], gdesc[UR28], tmem[UR8], tmem[UR24], idesc[UR25], UP4 ;  /* 0x00ff181c1a0075ea */ /* 0x0005e2000a000308 */
[----:B------:R-:W-:Y:S01]  /*3210*/  UPLOP3.LUT UP4, UPT, UPT, UPT, UPT, 0x80, 0x8 ;  /* 0x000000000008789c */ /* 0x000fe20003f8f070 */
[----:B------:R-:W-:Y:S01]  /*3220*/  UMOV UR39, 0x40004040 ;  /* 0x4000404000277882 */ /* 0x000fe20000000000 */
[----:B------:R-:W-:Y:S01]  /*3230*/  UMOV UR37, 0x40004040 ;  /* 0x4000404000257882 */ /* 0x000fe20000000000 */
[----:B------:R2:W-:Y:S01]  /*3240*/  UTCQMMA gdesc[UR38], gdesc[UR40], tmem[UR8], tmem[UR22], idesc[UR23], UPT ;  /* 0x00ff1628260075ea */ /* 0x0005e2000b800308 */
[----:B------:R-:W-:Y:S01]  /*3250*/  UMOV UR35, 0x40004040 ;  /* 0x4000404000237882 */ /* 0x000fe20000000000 */
[----:B------:R-:W-:Y:S01]  /*3260*/  UMOV UR33, 0x40004040 ;  /* 0x4000404000217882 */ /* 0x000fe20000000000 */
[----:B------:R-:W-:Y:S01]  /*3270*/  UMOV UR31, 0x40004040 ;  /* 0x40004040001f7882 */ /* 0x000fe20000000000 */
[----:B------:R2:W-:Y:S01]  /*3280*/  UTCQMMA gdesc[UR34], gdesc[UR36], tmem[UR8], tmem[UR20], idesc[UR21], UPT ;  /* 0x00ff1424220075ea */ /* 0x0005e2000b800308 */
[----:B------:R2:W-:Y:S01]  /*3290*/  UTCQMMA gdesc[UR30], gdesc[UR32], tmem[UR8], tmem[UR18], idesc[UR19], UPT ;  /* 0x00ff12201e0075ea */ /* 0x0005e2000b800308 */
[----:B------:R2:W-:Y:S01]  /*32a0*/  UTCBAR [UR6], URZ ;  /* 0x000000ff060073e9 */ /* 0x0005e200080000ff */
[----:B------:R-:W-:Y:S01]  /*32b0*/  UMOV UR17, UR14 ;  /* 0x0000000e00117c82 */ /* 0x000fe20008000000 */
[----:B------:R-:W-:Y:S05]  /*32c0*/  BRA.U UP0, `(.L_x_57) ;  /* 0xfffffffd00507547 */ /* 0x000fea000b83ffff */
.L_x_54:
[----:B------:R-:W-:Y:S01]  /*32d0*/  UIADD3 UR15, UPT, UPT, UR15, 0x1, URZ ;  /* 0x000000010f0f7890 */ /* 0x000fe2000fffe0ff */
[C---:B------:R-:W-:Y:S01]  /*32e0*/  ISETP.NE.AND P0, PT, R10.reuse, 0x2, PT ;  /* 0x000000020a00780c */ /* 0x040fe20003f05270 */
[----:B------:R-:W-:Y:S02]  /*32f0*/  UIADD3 UR7, UPT, UPT, UR7, 0x80, URZ ;  /* 0x0000008007077890 */ /* 0x000fe4000fffe0ff */
[----:B------:R-:W-:Y:S01]  /*3300*/  UISETP.NE.AND UP0, UPT, UR15, 0x4, UPT ;  /* 0x000000040f00788c */ /* 0x000fe2000bf05270 */
[----:B-12---:R-:W-:Y:S02]  /*3310*/  SEL R0, RZ, 0x1, P0 ;  /* 0x00000001ff007807 */ /* 0x006fe40000000000 */
[----:B------:R-:W-:Y:S01]  /*3320*/  SEL R10, R10, RZ, P0 ;  /* 0x000000ff0a0a7207 */ /* 0x000fe20000000000 */
[----:B------:R-:W-:Y:S01]  /*3330*/  USEL UR6, URZ, 0x1, UP0 ;  /* 0x00000001ff067887 */ /* 0x000fe20008000000 */
[----:B------:R-:W-:Y:S01]  /*3340*/  LOP3.LUT R9, R9, R0, RZ, 0x3c, !PT ;  /* 0x0000000009097212 */ /* 0x000fe200078e3cff */
[----:B------:R-:W-:Y:S01]  /*3350*/  USEL UR15, UR15, URZ, UP0 ;  /* 0x000000ff0f0f7287 */ /* 0x000fe20008000000 */
[----:B------:R1:W-:Y:S03]  /*3360*/  UTCBAR [UR7], URZ ;  /* 0x000000ff070073e9 */ /* 0x0003e600080000ff */
[----:B------:R-:W-:Y:S01]  /*3370*/  LOP3.LUT R11, R11, UR6, RZ, 0x3c, !PT ;  /* 0x000000060b0b7c12 */ /* 0x000fe2000f8e3cff */
[----:B------:R-:W-:Y:S07]  /*3380*/  @P1 BRA `(.L_x_58) ;  /* 0xfffffff800a01947 */ /* 0x000fee000383ffff */
[----:B------:R-:W2:Y:S01]  /*3390*/  S2UR UR4, SR_CgaCtaId ;  /* 0x00000000000479c3 */ /* 0x000ea20000008800 */
[----:B------:R-:W-:Y:S01]  /*33a0*/  ELECT P0, URZ, PT ;  /* 0x0000000000ff782f */ /* 0x000fe20003800000 */
[----:B------:R-:W-:Y:S01]  /*33b0*/  IMAD.MOV.U32 R0, RZ, RZ, 0x1 ;  /* 0x00000001ff007424 */ /* 0x000fe200078e00ff */
[----:B------:R-:W-:Y:S01]  /*33c0*/  UIADD3 UR5, UPT, UPT, UR5, 0xa0, URZ ;  /* 0x000000a005057890 */ /* 0x000fe2000fffe0ff */
[----:B------:R-:W-:Y:S01]  /*33d0*/  SHF.L.U32 R3, R11, 0x1f, RZ ;  /* 0x0000001f0b037819 */ /* 0x000fe200000006ff */
[----:B------:R-:W-:-:S03]  /*33e0*/  UMOV UR6, 0x40 ;  /* 0x0000004000067882 */ /* 0x000fc60000000000 */
[----:B------:R-:W-:Y:S01]  /*33f0*/  UVIRTCOUNT.DEALLOC.SMPOOL 0x80 ;  /* 0x000000800000784c */ /* 0x000fe20000000000 */
[----:B--2---:R-:W-:Y:S02]  /*3400*/  ULEA UR4, UR4, UR6, 0x18 ;  /* 0x0000000604047291 */ /* 0x004fe4000f8ec0ff */
[----:B------:R-:W-:-:S07]  /*3410*/  ULEA UR6, UR15, UR5, 0x3 ;  /* 0x000000050f067291 */ /* 0x000fce000f8e18ff */
[----:B------:R2:W-:Y:S02]  /*3420*/  @P0 STS.U8 [UR4+0x1c], R0 ;  /* 0x00001c00ff000988 */ /* 0x0005e40008000004 */
[----:B------:R-:W4:Y:S02]  /*3430*/  SYNCS.PHASECHK.TRANS64.TRYWAIT P0, [UR6], R3 ;  /* 0x00000003ff0075a7 */ /* 0x000f240008001106 */
[----:B--2-4-:R-:W-:Y:S05]  /*3440*/  @!P0 BRA `(.L_x_59) ;  /* 0x0000005000608947 */ /* 0x014fea0003800000 */
.L_x_123:
[----:B-1----:R-:W-:-:S04]  /*3450*/  UIADD3 UR7, UPT, UPT, UR15, 0x1, URZ ;  /* 0x000000010f077890 */ /* 0x002fc8000fffe0ff */
[----:B------:R-:W-:-:S04]  /*3460*/  UISETP.NE.AND UP0, UPT, UR7, 0x4, UPT ;  /* 0x000000040700788c */ /* 0x000fc8000bf05270 */
[----:B------:R-:W-:Y:S02]  /*3470*/  USEL UR8, URZ, 0x1, UP0 ;  /* 0x00000001ff087887 */ /* 0x000fe40008000000 */
[----:B------:R-:W-:-:S04]  /*3480*/  USEL UR7, UR7, URZ, UP0 ;  /* 0x000000ff07077287 */ /* 0x000fc80008000000 */
[----:B------:R-:W-:Y:S01]  /*3490*/  ULEA UR6, UR7, UR5, 0x3 ;  /* 0x0000000507067291 */ /* 0x000fe2000f8e18ff */
[----:B------:R-:W-:-:S04]  /*34a0*/  LOP3.LUT R2, R11, UR8, RZ, 0x3c, !PT ;  /* 0x000000080b027c12 */ /* 0x000fc8000f8e3cff */
[----:B--2---:R-:W-:-:S04]  /*34b0*/  SHF.L.U32 R3, R2, 0x1f, RZ ;  /* 0x0000001f02037819 */ /* 0x004fc800000006ff */
[----:B------:R-:W1:Y:S02]  /*34c0*/  SYNCS.PHASECHK.TRANS64.TRYWAIT P0, [UR6], R3 ;  /* 0x00000003ff0075a7 */ /* 0x000e640008001106 */
[----:B-1----:R-:W-:Y:S05]  /*34d0*/  @!P0 BRA `(.L_x_60) ;  /* 0x0000005000548947 */ /* 0x002fea0003800000 */
.L_x_125:
        /* <DEDUP_REMOVED lines=9> */
.L_x_127:
[----:B------:R-:W-:-:S04]  /*3570*/  UIADD3 UR7, UPT, UPT, UR7, 0x1, URZ ;  /* 0x0000000107077890 */ /* 0x000fc8000fffe0ff */
[----:B------:R-:W-:-:S04]  /*3580*/  UISETP.NE.AND UP0, UPT, UR7, 0x4, UPT ;  /* 0x000000040700788c */ /* 0x000fc8000bf05270 */
[----:B------:R-:W-:Y:S02]  /*3590*/  USEL UR6, URZ, 0x1, UP0 ;  /* 0x00000001ff067887 */ /* 0x000fe40008000000 */
[----:B------:R-:W-:-:S04]  /*35a0*/  USEL UR7, UR7, URZ, UP0 ;  /* 0x000000ff07077287 */ /* 0x000fc80008000000 */
[----:B------:R-:W-:Y:S01]  /*35b0*/  ULEA UR7, UR7, UR5, 0x3 ;  /* 0x0000000507077291 */ /* 0x000fe2000f8e18ff */
[----:B-1----:R-:W-:-:S04]  /*35c0*/  LOP3.LUT R3, R2, UR6, RZ, 0x3c, !PT ;  /* 0x0000000602037c12 */ /* 0x002fc8000f8e3cff */
[----:B------:R-:W-:-:S04]  /*35d0*/  SHF.L.U32 R3, R3, 0x1f, RZ ;  /* 0x0000001f03037819 */ /* 0x000fc800000006ff */
[----:B------:R-:W1:Y:S02]  /*35e0*/  SYNCS.PHASECHK.TRANS64.TRYWAIT P0, [UR7], R3 ;  /* 0x00000003ff0075a7 */ /* 0x000e640008001107 */
[----:B-1----:R-:W-:Y:S05]  /*35f0*/  @!P0 BRA `(.L_x_62) ;  /* 0x00000050003c8947 */ /* 0x002fea0003800000 */
.L_x_129:
[----:B------:R-:W-:Y:S01]  /*3600*/  NOP ;  /* 0x0000000000007918 */ /* 0x000fe20000000000 */
[----:B-1----:R-:W1:Y:S01]  /*3610*/  LDS R0, [UR4+0x14] ;  /* 0x00001404ff007984 */ /* 0x002e620008000800 */
[----:B------:R-:W-:Y:S01]  /*3620*/  ULOP3.LUT UR6, UR16, 0xffff, URZ, 0xc0, !UPT ;  /* 0x0000ffff10067892 */ /* 0x000fe2000f8ec0ff */
[----:B------:R-:W-:Y:S01]  /*3630*/  UMOV UR8, 0xffff ;  /* 0x0000ffff00087882 */ /* 0x000fe20000000000 */
[----:B------:R-:W-:Y:S02]  /*3640*/  UMOV UR5, 0x1 ;  /* 0x0000000100057882 */ /* 0x000fe40000000000 */
[----:B------:R-:W-:-:S04]  /*3650*/  USHF.R.U32.HI UR6, URZ, 0x5, UR6 ;  /* 0x00000005ff067899 */ /* 0x000fc80008011606 */
[----:B------:R-:W-:Y:S02]  /*3660*/  USHF.L.U32 UR8, UR8, UR6, URZ ;  /* 0x0000000608087299 */ /* 0x000fe400080006ff */
[----:B------:R-:W-:-:S04]  /*3670*/  USHF.L.U32 UR5, UR5, UR6, URZ ;  /* 0x0000000605057299 */ /* 0x000fc800080006ff */
[----:B-1----:R-:W-:-:S04]  /*3680*/  LOP3.LUT R0, R0, UR8, RZ, 0xc0, !PT ;  /* 0x0000000800007c12 */ /* 0x002fc8000f8ec0ff */
[----:B------:R-:W-:-:S13]  /*3690*/  ISETP.NE.AND P0, PT, R0, UR8, PT ;  /* 0x0000000800007c0c */ /* 0x000fda000bf05270 */
[----:B------:R-:W-:Y:S05]  /*36a0*/  @P0 BRA `(.L_x_63) ;  /* 0x0000000000580947 */ /* 0x000fea0003800000 */
[----:B------:R-:W1:Y:S02]  /*36b0*/  LDS R0, [UR4+0x18] ;  /* 0x00001804ff007984 */ /* 0x000e640008000800 */
[----:B-1----:R-:W-:-:S04]  /*36c0*/  LOP3.LUT R0, R0, UR5, RZ, 0xc0, !PT ;  /* 0x0000000500007c12 */ /* 0x002fc8000f8ec0ff */
[----:B------:R-:W-:-:S13]  /*36d0*/  ISETP.NE.AND P0, PT, R0, UR5, PT ;  /* 0x0000000500007c0c */ /* 0x000fda000bf05270 */
[----:B------:R-:W-:Y:S05]  /*36e0*/  @P0 BRA `(.L_x_64) ;  /* 0x00000000003c0947 */ /* 0x000fea0003800000 */
[----:B------:R-:W1:Y:S01]  /*36f0*/  S2R R2, SR_LANEID ;  /* 0x0000000000027919 */ /* 0x000e620000000000 */
[----:B------:R-:W-:Y:S01]  /*3700*/  ULOP3.LUT UR8, URZ, UR8, URZ, 0x33, !UPT ;  /* 0x00000008ff087292 */ /* 0x000fe2000f8e33ff */
[----:B------:R-:W-:Y:S01]  /*3710*/  LOP3.LUT R4, RZ, UR5, RZ, 0x33, !PT ;  /* 0x00000005ff047c12 */ /* 0x000fe2000f8e33ff */
[----:B------:R-:W-:Y:S02]  /*3720*/  VOTEU.ANY UR7, UPT, PT ;  /* 0x0000000000077886 */ /* 0x000fe400038e0100 */
[----:B------:R-:W-:Y:S01]  /*3730*/  UFLO.U32 UR7, UR7 ;  /* 0x00000007000772bd */ /* 0x000fe200080e0000 */
[----:B------:R-:W2:Y:S01]  /*3740*/  REDUX UR5, R4 ;  /* 0x00000000040573c4 */ /* 0x000ea20000000000 */
[----:B------:R-:W-:-:S06]  /*3750*/  IMAD.U32 R0, RZ, RZ, UR8 ;  /* 0x00000008ff007e24 */ /* 0x000fcc000f8e00ff */
[----:B------:R4:W-:Y:S01]  /*3760*/  UTCATOMSWS.AND URZ, UR8 ;  /* 0x0000000800ff79e3 */ /* 0x0009e20008000000 */
[----:B------:R-:W3:Y:S01]  /*3770*/  REDUX UR6, R0 ;  /* 0x00000000000673c4 */ /* 0x000ee20000000000 */
[----:B-1----:R-:W-:Y:S01]  /*3780*/  ISETP.EQ.U32.AND P0, PT, R2, UR7, PT ;  /* 0x0000000702007c0c */ /* 0x002fe2000bf02070 */
[----:B--2---:R-:W-:Y:S01]  /*3790*/  IMAD.U32 R2, RZ, RZ, UR5 ;  /* 0x00000005ff027e24 */ /* 0x004fe2000f8e00ff */
[----:B---3--:R-:W-:-:S11]  /*37a0*/  MOV R3, UR6 ;  /* 0x0000000600037c02 */ /* 0x008fd60008000f00 */
[----:B------:R4:W-:Y:S04]  /*37b0*/  @P0 ATOMS.AND RZ, [UR4+0x14], R3 ;  /* 0x00001403ffff098c */ /* 0x0009e8000a800004 */
[----:B------:R4:W-:Y:S01]  /*37c0*/  @P0 ATOMS.AND RZ, [UR4+0x18], R2 ;  /* 0x00001802ffff098c */ /* 0x0009e2000a800004 */
[----:B------:R-:W-:Y:S05]  /*37d0*/  BRA `(.L_x_65) ;  /* 0x0000000000147947 */ /* 0x000fea0003800000 */
.L_x_64:
[----:B------:R-:W-:Y:S02]  /*37e0*/  MOV R2, 0x3800 ;  /* 0x0000380000027802 */ /* 0x000fe40000000f00 */
[----:B---3-5:R-:W-:Y:S05]  /*37f0*/  CALL.REL.NOINC `($__internal_0_$__cuda_sm10x_tcgen05_guardrail_trap_col_being_dealloced_not_returned_by_alloc) ;  /* 0x0000005000987944 */ /* 0x028fea0003c00000 */
[----:B------:R-:W-:Y:S05]  /*3800*/  BRA `(.L_x_65) ;  /* 0x0000000000087947 */ /* 0x000fea0003800000 */
.L_x_63:
[----:B------:R-:W-:Y:S02]  /*3810*/  MOV R2, 0x3830 ;  /* 0x0000383000027802 */ /* 0x000fe40000000f00 */
[----:B---3-5:R-:W-:Y:S05]  /*3820*/  CALL.REL.NOINC `($__internal_2_$__cuda_sm10x_tcgen05_guardrail_trap_unallocated_columns_being_dealloced) ;  /* 0x0000005000a47944 */ /* 0x028fea0003c00000 */
.L_x_65:
[----:B------:R-:W-:Y:S01]  /*3830*/  NOP ;  /* 0x0000000000007918 */ /* 0x000fe20000000000 */
[----:B----4-:R-:W-:Y:S05]  /*3840*/  EXIT ;  /* 0x000000000000794d */ /* 0x010fea0003800000 */
.L_x_47:
[----:B------:R-:W-:-:S09]  /*3850*/  UISETP.NE.OR UP2, UPT, UR8, 0x3, !UP2 ;  /* 0x000000030800788c */ /* 0x000fd2000d745670 */
[----:B------:R-:W-:Y:S05]  /*3860*/  BRA.U UP2, `(.L_x_66) ;  /* 0x0000000d02407547 */ /* 0x000fea000b800000 */
[----:B------:R-:W1:Y:S01]  /*3870*/  LDC R0, c[0x0][0xb30] ;  /* 0x0002cc00ff007b82 */ /* 0x000e620000000800 */
[----:B------:R-:W2:Y:S01]  /*3880*/  LDCU.64 UR8, c[0x0][0x888] ;  /* 0x00011100ff0877ac */ /* 0x000ea20008000a00 */
[----:B------:R-:W-:Y:S02]  /*3890*/  HFMA2 R29, -RZ, RZ, 0, 0 ;  /* 0x00000000ff1d7431 */ /* 0x000fe400000001ff */
[----:B------:R-:W-:Y:S01]  /*38a0*/  IMAD.MOV.U32 R31, RZ, RZ, 0x1 ;  /* 0x00000001ff1f7424 */ /* 0x000fe200078e00ff */
[----:B------:R-:W-:Y:S01]  /*38b0*/  MOV R23, 0x2000 ;  /* 0x0000200000177802 */ /* 0x000fe20000000f00 */
[----:B------:R-:W4:Y:S01]  /*38c0*/  LDCU.64 UR4, c[0x0][0x890] ;  /* 0x00011200ff0477ac */ /* 0x000f220008000a00 */
[----:B------:R-:W-:Y:S01]  /*38d0*/  IMAD.MOV.U32 R30, RZ, RZ, RZ ;  /* 0x000000ffff1e7224 */ /* 0x000fe200078e00ff */
[----:B------:R-:W3:Y:S01]  /*38e0*/  LDC R19, c[0x0][0x370] ;  /* 0x0000dc00ff137b82 */ /* 0x000ee20000000800 */
[----:B------:R-:W-:Y:S01]  /*38f0*/  UMOV UR7, 0x400 ;  /* 0x0000040000077882 */ /* 0x000fe20000000000 */
[----:B------:R-:W-:-:S02]  /*3900*/  UPLOP3.LUT UP1, UPT, UPT, UPT, UPT, 0x40, 0x4 ;  /* 0x000000000004789c */ /* 0x000fc40003f2e870 */
[----:B------:R-:W-:-:S04]  /*3910*/  ULEA UR7, UR37, UR7, 0x18 ;  /* 0x0000000725077291 */ /* 0x000fc8000f8ec0ff */
[----:B------:R-:W3:Y:S01]  /*3920*/  LDC R2, c[0x0][0xb0c] ;  /* 0x0002c300ff027b82 */ /* 0x000ee20000000800 */
[----:B------:R-:W-:Y:S02]  /*3930*/  UIADD3 UR13, UPT, UPT, UR7, 0x38, URZ ;  /* 0x00000038070d7890 */ /* 0x000fe4000fffe0ff */
[----:B--2---:R-:W-:Y:S02]  /*3940*/  UISETP.NE.U32.AND UP2, UPT, UR8, URZ, UPT ;  /* 0x000000ff0800728c */ /* 0x004fe4000bf45070 */
[----:B------:R-:W-:Y:S02]  /*3950*/  UIADD3 UR17, UPT, UPT, UR7, 0x30, URZ ;  /* 0x0000003007117890 */ /* 0x000fe4000fffe0ff */
[----:B----4-:R-:W-:Y:S01]  /*3960*/  UISETP.NE.U32.AND UP3, UPT, UR4, URZ, UPT ;  /* 0x000000ff0400728c */ /* 0x010fe2000bf65070 */
[----:B------:R-:W2:Y:S01]  /*3970*/  LDC R18, c[0x0][0xb20] ;  /* 0x0002c800ff127b82 */ /* 0x000ea20000000800 */
[----:B-1----:R-:W-:Y:S01]  /*3980*/  ISETP.NE.AND P1, PT, R0, 0x1, PT ;  /* 0x000000010000780c */ /* 0x002fe20003f25270 */
[----:B------:R-:W-:-:S02]  /*3990*/  UISETP.NE.AND.EX UP2, UPT, UR9, URZ, UPT, UP2 ;  /* 0x000000ff0900728c */ /* 0x000fc4000bf45320 */
[----:B------:R-:W-:Y:S02]  /*39a0*/  UPRMT UR13, UR37, 0x654, UR13 ;  /* 0x00000654250d7896 */ /* 0x000fe4000800000d */
[----:B------:R-:W-:Y:S02]  /*39b0*/  UISETP.NE.AND.EX UP3, UPT, UR5, URZ, UPT, UP3 ;  /* 0x000000ff0500728c */ /* 0x000fe4000bf65330 */
[----:B------:R-:W1:Y:S08]  /*39c0*/  LDC.64 R32, c[0x0][0x348] ;  /* 0x0000d200ff207b82 */ /* 0x000e700000000a00 */
[----:B------:R-:W4:Y:S08]  /*39d0*/  LDC.64 R16, c[0x0][0xb10] ;  /* 0x0002c400ff107b82 */ /* 0x000f300000000a00 */
[----:B------:R-:W1:Y:S08]  /*39e0*/  LDC.64 R6, c[0x0][0xb18] ;  /* 0x0002c600ff067b82 */ /* 0x000e700000000a00 */
[----:B------:R-:W1:Y:S08]  /*39f0*/  LDC.64 R4, c[0x0][0xb28] ;  /* 0x0002ca00ff047b82 */ /* 0x000e700000000a00 */
[----:B--23--:R-:W1:Y:S02]  /*3a00*/  LDC R22, c[0x0][0x374] ;  /* 0x0000dd00ff167b82 */ /* 0x00ce640000000800 */
.L_x_75:
[C---:B------:R-:W-:Y:S02]  /*3a10*/  LEA R0, R30.reuse, UR7, 0x3 ;  /* 0x000000071e007c11 */ /* 0x040fe4000f8e18ff */
[----:B------:R-:W-:Y:S02]  /*3a20*/  SHF.L.U32 R3, R29, 0x1f, RZ ;  /* 0x0000001f1d037819 */ /* 0x000fe400000006ff */
[----:B------:R-:W-:Y:S02]  /*3a30*/  LEA R24, R30, UR7, 0x4 ;  /* 0x000000071e187c11 */ /* 0x000fe4000f8e20ff */
[----:B--2---:R-:W2:Y:S02]  /*3a40*/  SYNCS.PHASECHK.TRANS64.TRYWAIT P0, [R0+URZ+0x60], R3 ;  /* 0x00006003000075a7 */ /* 0x004ea400080011ff */
[----:B--2---:R-:W-:Y:S05]  /*3a50*/  @!P0 BRA `(.L_x_67) ;  /* 0x0000004c003c8947 */ /* 0x004fea0003800000 */
.L_x_130:
[----:B------:R-:W-:Y:S01]  /*3a60*/  ISETP.GE.AND P0, PT, R72, 0x1, PT ;  /* 0x000000014800780c */ /* 0x000fe20003f06270 */
[----:B------:R-:W3:Y:S01]  /*3a70*/  LDS.128 R24, [R24+0xf0] ;  /* 0x0000f00018187984 */ /* 0x000ee20000000c00 */
[----:B--2---:R-:W-:Y:S01]  /*3a80*/  VIADD R0, R0, 0x70 ;  /* 0x0000007000007836 */ /* 0x004fe20000000000 */
[----:B------:R-:W-:Y:S01]  /*3a90*/  @!PT LDS RZ, [RZ] ;  /* 0x00000000fffff984 */ /* 0x000fe20000000800 */
[----:B------:R-:W-:Y:S01]  /*3aa0*/  @!PT LDS RZ, [RZ] ;  /* 0x00000000fffff984 */ /* 0x000fe20000000800 */
[----:B------:R-:W-:Y:S01]  /*3ab0*/  @!PT LDS RZ, [RZ] ;  /* 0x00000000fffff984 */ /* 0x000fe20000000800 */
[----:B------:R-:W-:Y:S01]  /*3ac0*/  @!PT LDS RZ, [RZ] ;  /* 0x00000000fffff984 */ /* 0x000fe20000000800 */
[----:B------:R2:W-:Y:S06]  /*3ad0*/  MEMBAR.ALL.CTA ;  /* 0x0000000000007992 */ /* 0x0005ec0000008000 */
[----:B--2---:R-:W2:Y:S01]  /*3ae0*/  FENCE.VIEW.ASYNC.S ;  /* 0x00000000000073c6 */ /* 0x004ea20000000000 */
[----:B------:R-:W-:Y:S04]  /*3af0*/  PRMT R0, RZ, 0x654, R0 ;  /* 0x00000654ff007816 */ /* 0x000fe80000000000 */
[----:B--2---:R2:W-:Y:S01]  /*3b00*/  SYNCS.ARRIVE.TRANS64.RED.A1T0 RZ, [R0+URZ], RZ ;  /* 0x000000ff00ff79a7 */ /* 0x0045e200081004ff */
[----:B---3--:R-:W-:Y:S11]  /*3b10*/  LOP3.LUT P3, RZ, R26, 0x1, RZ, 0xc0, !PT ;  /* 0x000000011aff7812 */ /* 0x008ff6000786c0ff */
[----:B------:R-:W-:Y:S02]  /*3b20*/  @!UPT UIADD3 URZ, UPT, UPT, URZ, URZ, URZ ;  /* 0x000000fffffff290 */ /* 0x000fe4000fffe0ff */
[----:B------:R-:W-:Y:S02]  /*3b30*/  @P3 MOV R13, R24 ;  /* 0x00000018000d3202 */ /* 0x000fe40000000f00 */
[----:B------:R-:W-:Y:S01]  /*3b40*/  @P3 LOP3.LUT R8, R25, 0xffff, RZ, 0xc0, !PT ;  /* 0x0000ffff19083812 */ /* 0x000fe200078ec0ff */
[----:B--2---:R-:W-:Y:S06]  /*3b50*/  @!P0 BRA `(.L_x_68) ;  /* 0x0000000000a48947 */ /* 0x004fec0003800000 */
[----:B-1----:R-:W-:Y:S01]  /*3b60*/  IMAD.HI.U32 R35, R22, R7, RZ ;  /* 0x0000000716237227 */ /* 0x002fe200078e00ff */
[----:B------:R-:W-:Y:S02]  /*3b70*/  ISETP.NE.AND P0, PT, R6, 0x1, PT ;  /* 0x000000010600780c */ /* 0x000fe40003f05270 */
[----:B------:R-:W-:Y:S01]  /*3b80*/  ISETP.NE.AND P2, PT, R72, 0x1, PT ;  /* 0x000000014800780c */ /* 0x000fe20003f45270 */
[----:B----4-:R-:W-:Y:S01]  /*3b90*/  IMAD.HI.U32 R34, R19, R16, RZ ;  /* 0x0000001013227227 */ /* 0x010fe200078e00ff */
[----:B------:R-:W-:Y:S02]  /*3ba0*/  SHF.R.U32.HI R35, RZ, R18, R35 ;  /* 0x00000012ff237219 */ /* 0x000fe40000011623 */
[----:B------:R-:W-:Y:S01]  /*3bb0*/  ISETP.NE.AND P4, PT, R2, 0x1, PT ;  /* 0x000000010200780c */ /* 0x000fe20003f85270 */
[----:B------:R-:W-:Y:S01]  /*3bc0*/  IMAD.HI.U32 R36, R13, R16, RZ ;  /* 0x000000100d247227 */ /* 0x000fe200078e00ff */
[----:B------:R-:W-:Y:S02]  /*3bd0*/  SHF.R.U32.HI R34, RZ, R17, R34 ;  /* 0x00000011ff227219 */ /* 0x000fe40000011622 */
[----:B------:R-:W-:Y:S01]  /*3be0*/  SEL R3, R22, R35, !P0 ;  /* 0x0000002316037207 */ /* 0x000fe20004000000 */
[C---:B------:R-:W-:Y:S01]  /*3bf0*/  IMAD.HI.U32 R35, R8.reuse, R7, RZ ;  /* 0x0000000708237227 */ /* 0x040fe200078e00ff */
[----:B------:R-:W-:Y:S02]  /*3c00*/  SEL R11, R19, R34, !P4 ;  /* 0x00000022130b7207 */ /* 0x000fe40006000000 */
[----:B------:R-:W-:Y:S01]  /*3c10*/  SHF.R.U32.HI R36, RZ, R17, R36 ;  /* 0x00000011ff247219 */ /* 0x000fe20000011624 */
[----:B------:R-:W-:Y:S01]  /*3c20*/  IMAD.HI.U32 R38, R3, R4, RZ ;  /* 0x0000000403267227 */ /* 0x000fe200078e00ff */
[----:B------:R-:W-:Y:S03]  /*3c30*/  SHF.R.U32.HI R35, RZ, R18, R35 ;  /* 0x00000012ff237219 */ /* 0x000fe60000011623 */
[----:B------:R-:W-:Y:S01]  /*3c40*/  IMAD.HI.U32 R34, R11, R4, RZ ;  /* 0x000000040b227227 */ /* 0x000fe200078e00ff */
[----:B------:R-:W-:Y:S02]  /*3c50*/  @P2 SHF.R.U32.HI R3, RZ, R5, R38 ;  /* 0x00000005ff032219 */ /* 0x000fe40000011626 */
[----:B------:R-:W-:Y:S02]  /*3c60*/  SEL R9, R8, R35, !P0 ;  /* 0x0000002308097207 */ /* 0x000fe40004000000 */
[----:B------:R-:W-:Y:S01]  /*3c70*/  @P2 SHF.R.U32.HI R11, RZ, R5, R34 ;  /* 0x00000005ff0b2219 */ /* 0x000fe20000011622 */
[C---:B------:R-:W-:Y:S01]  /*3c80*/  IMAD R10, R72.reuse, R3, RZ ;  /* 0x00000003480a7224 */ /* 0x040fe200078e02ff */
[----:B------:R-:W-:Y:S01]  /*3c90*/  SEL R3, R13, R36, !P4 ;  /* 0x000000240d037207 */ /* 0x000fe20006000000 */
[C---:B------:R-:W-:Y:S03]  /*3ca0*/  IMAD.HI.U32 R14, R9.reuse, R4, RZ ;  /* 0x00000004090e7227 */ /* 0x040fe600078e00ff */
[----:B------:R-:W-:Y:S01]  /*3cb0*/  ISETP.GE.AND P0, PT, R9, R10, PT ;  /* 0x0000000a0900720c */ /* 0x000fe20003f06270 */
[C---:B------:R-:W-:Y:S01]  /*3cc0*/  IMAD R12, R72.reuse, R11, RZ ;  /* 0x0000000b480c7224 */ /* 0x040fe200078e02ff */
[-C--:B------:R-:W-:Y:S04]  /*3cd0*/  SHF.R.U32.HI R14, RZ, R5.reuse, R14 ;  /* 0x00000005ff0e7219 */ /* 0x080fe8000001160e */
[----:B------:R-:W-:Y:S02]  /*3ce0*/  ISETP.GE.OR P0, PT, R3, R12, P0 ;  /* 0x0000000c0300720c */ /* 0x000fe40000706670 */
[----:B------:R-:W-:Y:S05]  /*3cf0*/  SEL R15, R9, R14, !P2 ;  /* 0x0000000e090f7207 */ /* 0x000fea0005000000 */
[----:B------:R-:W-:Y:S04]  /*3d00*/  IMAD.MOV R14, RZ, RZ, -R15 ;  /* 0x000000ffff0e7224 */ /* 0x000fe800078e0a0f */
[----:B------:R-:W-:Y:S02]  /*3d10*/  IMAD R14, R72, R14, R9 ;  /* 0x0000000e480e7224 */ /* 0x000fe400078e0209 */
[C---:B------:R-:W-:Y:S05]  /*3d20*/  @!P0 IMAD.HI.U32 R10, R3.reuse, R4, RZ ;  /* 0x00000004030a8227 */ /* 0x040fea00078e00ff */
[----:B------:R-:W-:Y:S04]  /*3d30*/  @!P0 SHF.R.U32.HI R10, RZ, R5, R10 ;  /* 0x00000005ff0a8219 */ /* 0x000fe8000001160a */
[----:B------:R-:W-:Y:S01]  /*3d40*/  @!P0 SEL R0, R3, R10, !P2 ;  /* 0x0000000a03008207 */ /* 0x000fe20005000000 */
[----:B------:R-:W-:Y:S03]  /*3d50*/  IMAD.MOV R10, RZ, RZ, -R3 ;  /* 0x000000ffff0a7224 */ /* 0x000fe600078e0a03 */
[----:B------:R-:W-:Y:S01]  /*3d60*/  @!P0 IADD3 R15, PT, PT, R15, -R0, RZ ;  /* 0x800000000f0f8210 */ /* 0x000fe20007ffe0ff */
[----:B------:R-:W-:Y:S01]  /*3d70*/  @!P0 IMAD R0, R11, R14, R0 ;  /* 0x0000000e0b008224 */ /* 0x000fe200078e0200 */
[----:B------:R-:W-:Y:S01]  /*3d80*/  IADD3 R11, PT, PT, -R9, RZ, RZ ;  /* 0x000000ff090b7210 */ /* 0x000fe20007ffe1ff */
[----:B------:R-:W-:Y:S02]  /*3d90*/  IMAD R13, R2, R10, R13 ;  /* 0x0000000a020d7224 */ /* 0x000fe400078e020d */
[----:B------:R-:W-:Y:S02]  /*3da0*/  @!P0 IMAD R9, R15, R72, R3 ;  /* 0x000000480f098224 */ /* 0x000fe400078e0203 */
[----:B------:R-:W-:Y:S02]  /*3db0*/  @!P0 IMAD.MOV.U32 R3, RZ, RZ, R0 ;  /* 0x000000ffff038224 */ /* 0x000fe400078e0000 */
[----:B------:R-:W-:Y:S02]  /*3dc0*/  IMAD R8, R6, R11, R8 ;  /* 0x0000000b06087224 */ /* 0x000fe400078e0208 */
[----:B------:R-:W-:Y:S02]  /*3dd0*/  IMAD R13, R3, R2, R13 ;  /* 0x00000002030d7224 */ /* 0x000fe400078e020d */
[----:B------:R-:W-:Y:S02]  /*3de0*/  IMAD R8, R9, R6, R8 ;  /* 0x0000000609087224 */ /* 0x000fe400078e0208 */
.L_x_68:
[----:B------:R-:W-:Y:S05]  /*3df0*/  BRA.U UP1, `(.L_x_69) ;  /* 0x0000000101107547 */ /* 0x000fea000b800000 */
[----:B------:R-:W-:Y:S04]  /*3e00*/  MOV R0, UR6 ;  /* 0x0000000600007c02 */ /* 0x000fe80008000f00 */
[----:B------:R-:W-:Y:S04]  /*3e10*/  SHF.L.U32 R3, R0, 0x1f, RZ ;  /* 0x0000001f00037819 */ /* 0x000fe800000006ff */
[----:B------:R-:W2:Y:S02]  /*3e20*/  SYNCS.PHASECHK.TRANS64.TRYWAIT P0, [UR7+0x58], R3 ;  /* 0x00005803ff0075a7 */ /* 0x000ea40008001107 */
[----:B--2---:R-:W-:Y:S05]  /*3e30*/  @!P0 BRA `(.L_x_70) ;  /* 0x0000004800588947 */ /* 0x004fea0003800000 */
.L_x_69:
[----:B------:R-:W-:Y:S02]  /*3e40*/  R2UR UR19, R21 ;  /* 0x00000000151372ca */ /* 0x000fe400000e0000 */
[----:B------:R-:W-:Y:S02]  /*3e50*/  R2UR UR18, R20 ;  /* 0x00000000141272ca */ /* 0x000fe400000e0000 */
[----:B------:R-:W-:Y:S02]  /*3e60*/  ISETP.NE.U32.AND P2, PT, RZ, UR4, PT ;  /* 0x00000004ff007c0c */ /* 0x000fe4000bf45070 */
[----:B------:R-:W-:Y:S02]  /*3e70*/  SHF.L.U32 R12, R31, 0x1f, RZ ;  /* 0x0000001f1f0c7819 */ /* 0x000fe400000006ff */
[----:B------:R-:W-:Y:S05]  /*3e80*/  ISETP.NE.AND.EX P2, PT, RZ, UR5, PT, P2 ;  /* 0x00000005ff007c0c */ /* 0x000fea000bf45320 */
[----:B------:R-:W-:Y:S02]  /*3e90*/  USHF.L.U32 UR19, UR19, 0x7, URZ ;  /* 0x0000000713137899 */ /* 0x000fe400080006ff */
[----:B------:R-:W-:Y:S01]  /*3ea0*/  USHF.L.U32 UR18, UR18, 0x7, URZ ;  /* 0x0000000712127899 */ /* 0x000fe200080006ff */
[----:B------:R-:W-:Y:S11]  /*3eb0*/  BRA.U !UP3, `(.L_x_71) ;  /* 0x000000010b347547 */ /* 0x000ff6000b800000 */
[----:B------:R-:W-:Y:S01]  /*3ec0*/  UPLOP3.LUT UP0, UPT, UPT, UPT, UP2, 0x80, 0x8 ;  /* 0x000000000008789c */ /* 0x000fe20003f0f020 */
[----:B--2---:R-:W-:Y:S02]  /*3ed0*/  HFMA2 R0, -RZ, RZ, 0, 5.9604644775390625e-08 ;  /* 0x00000001ff007431 */ /* 0x004fe400000001ff */
[----:B------:R-:W-:Y:S03]  /*3ee0*/  IMAD.MOV.U32 R171, RZ, RZ, 0x1 ;  /* 0x00000001ffab7424 */ /* 0x000fe600078e00ff */
[----:B------:R-:W-:Y:S05]  /*3ef0*/  PLOP3.LUT P0, PT, PT, PT, UP0, 0x80, 0x8 ;  /* 0x000000000008781c */ /* 0x000fea0003f0f008 */
[----:B------:R-:W2:Y:S01]  /*3f00*/  @UP0 LDCU.64 UR10, c[0x0][0x888] ;  /* 0x00011100ff0a07ac */ /* 0x000ea20008000a00 */
[----:B------:R-:W-:Y:S07]  /*3f10*/  @UP0 UIMAD UR8, UR36, UR4, URZ ;  /* 0x00000004240802a4 */ /* 0x000fee000f8e02ff */
[----:B------:R-:W-:Y:S01]  /*3f20*/  @!P0 PRMT R171, R0, 0x7610, R171 ;  /* 0x0000761000ab8816 */ /* 0x000fe200000000ab */
[----:B--2---:R-:W-:Y:S03]  /*3f30*/  @UP0 UIMAD.WIDE UR10, UR8, 0x4, UR10 ;  /* 0x00000004080a08a5 */ /* 0x004fe6000f8e020a */
[----:B------:R-:W2:Y:S03]  /*3f40*/  @!UP0 LDCU UR8, c[0x0][0x880] ;  /* 0x00011000ff0887ac */ /* 0x000ea60008000800 */
[----:B------:R-:W-:Y:S01]  /*3f50*/  IMAD.U32 R10, RZ, RZ, UR10 ;  /* 0x0000000aff0a7e24 */ /* 0x000fe2000f8e00ff */
[----:B------:R-:W-:Y:S05]  /*3f60*/  MOV R11, UR11 ;  /* 0x0000000b000b7c02 */ /* 0x000fea0008000f00 */
[----:B-----5:R3:W5:Y:S02]  /*3f70*/  @P0 LDG.E R81, desc[UR46][R10.64] ;  /* 0x0000002e0a510981 */ /* 0x020764000c1e1900 */
[----:B--23--:R-:W-:Y:S07]  /*3f80*/  @!P0 IMAD.U32 R81, RZ, RZ, UR8 ;  /* 0x00000008ff518e24 */ /* 0x00cfee000f8e00ff */
.L_x_71:
[----:B-----5:R-:W-:Y:S01]  /*3f90*/  @!P2 FSETP.EQ.AND P0, PT, R81, RZ, PT ;  /* 0x000000ff5100a20b */ /* 0x020fe20003f02000 */
[----:B------:R-:W-:Y:S01]  /*3fa0*/  @!UPT UIADD3 URZ, UPT, UPT, URZ, URZ, URZ ;  /* 0x000000fffffff290 */ /* 0x000fe2000fffe0ff */
[----:B------:R-:W-:Y:S11]  /*3fb0*/  @!P2 BRA `(.L_x_72) ;  /* 0x000000000014a947 */ /* 0x000ff60003800000 */
[----:B------:R-:W-:Y:S02]  /*3fc0*/  LOP3.LUT P2, RZ, R171, 0xff, RZ, 0xc0, !PT ;  /* 0x000000ffabff7812 */ /* 0x000fe4000784c0ff */
[----:B------:R-:W-:Y:S04]  /*3fd0*/  PLOP3.LUT P0, PT, PT, PT, UP0, 0x80, 0x8 ;  /* 0x000000000008781c */ /* 0x000fe80003f0f008 */
[----:B------:R-:W-:Y:S07]  /*3fe0*/  PLOP3.LUT P0, PT, P0, PT, PT, 0x8, 0x80 ;  /* 0x000000000080781c */ /* 0x000fee000070e170 */
[----:B------:R-:W-:Y:S11]  /*3ff0*/  @P2 FSETP.EQ.AND P0, PT, R81, RZ, PT ;  /* 0x000000ff5100220b */ /* 0x000ff60003f02000 */
[----:B------:R-:W-:Y:S02]  /*4000*/  @!UPT UIADD3 URZ, UPT, UPT, URZ, URZ, URZ ;  /* 0x000000fffffff290 */ /* 0x000fe4000fffe0ff */
.L_x_72:
[----:B------:R-:W3:Y:S01]  /*4010*/  SYNCS.PHASECHK.TRANS64.TRYWAIT P2, [UR7+0x40], R12 ;  /* 0x0000400cff0075a7 */ /* 0x000ee20008041107 */
[----:B------:R-:W-:Y:S04]  /*4020*/  ELECT P4, URZ, PT ;  /* 0x0000000000ff782f */ /* 0x000fe80003880000 */
[----:B------:R-:W-:Y:S11]  /*4030*/  PLOP3.LUT P4, PT, P0, P4, PT, 0xf2, 0x2f ;  /* 0x00000000002f781c */ /* 0x000ff60000789e72 */
[----:B------:R-:W-:Y:S02]  /*4040*/  @!UPT UIADD3 URZ, UPT, UPT, URZ, URZ, URZ ;  /* 0x000000fffffff290 */ /* 0x000fe4000fffe0ff */
[----:B-1----:R-:W-:Y:S05]  /*4050*/  @!P4 IADD3 R21, P0, PT, R32, 0x580, RZ ;  /* 0x000005802015c810 */ /* 0x002fea0007f1e0ff */
[----:B------:R-:W-:Y:S01]  /*4060*/  @!P4 IMAD.X R20, RZ, RZ, R33, P0 ;  /* 0x000000ffff14c224 */ /* 0x000fe200000e0621 */
[----:B---3--:R-:W-:Y:S07]  /*4070*/  @!P2 BRA `(.L_x_73) ;  /* 0x0000004400e0a947 */ /* 0x008fee0003800000 */
.L_x_133:
[----:B------:R-:W3:Y:S01]  /*4080*/  LDC.64 R14, c[0x0][0xb10] ;  /* 0x0002c400ff0e7b82 */ /* 0x000ee20000000a00 */
[----:B------:R-:W-:Y:S01]  /*4090*/  @!P4 R2UR UR8, R20 ;  /* 0x000000001408c2ca */ /* 0x000fe200000e0000 */
[----:B------:R-:W-:Y:S01]  /*40a0*/  VOTEU.ALL UP1, P4 ;  /* 0x0000000000ff7886 */ /* 0x000fe20002020000 */
[----:B------:R-:W-:Y:S01]  /*40b0*/  @!P4 R2UR UR9, R21 ;  /* 0x000000001509c2ca */ /* 0x000fe200000e0000 */
[----:B------:R-:W-:Y:S01]  /*40c0*/  UMOV UR10, 0x0 ;  /* 0x00000000000a7882 */ /* 0x000fe20000000000 */
[----:B------:R-:W-:Y:S03]  /*40d0*/  UMOV UR11, 0x10000000 ;  /* 0x10000000000b7882 */ /* 0x000fe60000000000 */
[----:B------:R-:W5:Y:S01]  /*40e0*/  LDC.64 R10, c[0x0][0xb18] ;  /* 0x0002c600ff0a7b82 */ /* 0x000f620000000a00 */
[----:B------:R-:W-:Y:S01]  /*40f0*/  @!UP1 UIADD3 UR16, UPT, UPT, UR7, 0x200, URZ ;  /* 0x0000020007109890 */ /* 0x000fe2000fffe0ff */
[----:B------:R-:W-:Y:S01]  /*4100*/  @P3 SHF.R.U32.HI R28, RZ, 0x10, R25 ;  /* 0x00000010ff1c3819 */ /* 0x000fe20000011619 */
[----:B------:R-:W-:Y:S01]  /*4110*/  VOTEU.ALL UP1, P4 ;  /* 0x0000000000ff7886 */ /* 0x000fe20002020000 */
[----:B------:R-:W-:Y:S01]  /*4120*/  UMOV UR20, UR36 ;  /* 0x0000002400147c82 */ /* 0x000fe20008000000 */
[----:B------:R-:W-:Y:S03]  /*4130*/  VIADD R30, R30, 0x1 ;  /* 0x000000011e1e7836 */ /* 0x000fe60000000000 */
[----:B--2---:R-:W2:Y:S01]  /*4140*/  @!P1 LDC R0, c[0x0][0xb20] ;  /* 0x0002c800ff009b82 */ /* 0x004ea20000000800 */
[----:B------:R-:W-:Y:S01]  /*4150*/  IMAD.U32 R21, RZ, RZ, UR8 ;  /* 0x00000008ff157e24 */ /* 0x000fe2000f8e00ff */
[----:B------:R-:W-:Y:S06]  /*4160*/  UPRMT UR8, UR37, 0x654, UR17 ;  /* 0x0000065425087896 */ /* 0x000fec0008000011 */
[----:B-1----:R-:W1:Y:S01]  /*4170*/  @!P1 LDC R3, c[0x0][0xb0c] ;  /* 0x0002c300ff039b82 */ /* 0x002e620000000800 */
[----:B------:R-:W-:Y:S01]  /*4180*/  IMAD.U32 R20, RZ, RZ, UR9 ;  /* 0x00000009ff147e24 */ /* 0x000fe2000f8e00ff */
[----:B------:R-:W-:Y:S04]  /*4190*/  @!P4 R2UR UR15, R21 ;  /* 0x00000000150fc2ca */ /* 0x000fe800000e0000 */
[----:B------:R-:W-:Y:S01]  /*41a0*/  @!P4 R2UR UR14, R20 ;  /* 0x00000000140ec2ca */ /* 0x000fe200000e0000 */
[----:B------:R-:W-:Y:S11]  /*41b0*/  @!P4 IMAD.MOV.U32 R20, RZ, RZ, 0x2000 ;  /* 0x00002000ff14c424 */ /* 0x000ff600078e00ff */
[----:B------:R-:W-:Y:S01]  /*41c0*/  @!UPT UIADD3 URZ, UPT, UPT, URZ, URZ, URZ ;  /* 0x000000fffffff290 */ /* 0x000fe2000fffe0ff */
[----:B------:R1:W-:Y:S01]  /*41d0*/  @!UP1 UTMALDG.3D [UR16], [UR14], desc[UR10] ;  /* 0x00000a100e0095b4 */ /* 0x0003e20008011000 */
[----:B------:R1:W-:Y:S02]  /*41e0*/  @!P4 SYNCS.ARRIVE.TRANS64.RED.A0TR RZ, [UR7+0x30], R20 ;  /* 0x00003014ffffc9a7 */ /* 0x0003e40008300407 */
[----:B-1----:R-:W-:Y:S01]  /*41f0*/  @!P1 ISETP.NE.AND P2, PT, R3, 0x1, PT ;  /* 0x000000010300980c */ /* 0x002fe20003f45270 */
[C---:B---3--:R-:W-:Y:S01]  /*4200*/  @!P1 IMAD.HI.U32 R14, R13.reuse, R14, RZ ;  /* 0x0000000e0d0e9227 */ /* 0x048fe200078e00ff */
[----:B-----5:R-:W-:Y:S03]  /*4210*/  @!P1 ISETP.NE.AND P0, PT, R10, 0x1, PT ;  /* 0x000000010a00980c */ /* 0x020fe60003f05270 */
[C---:B------:R-:W-:Y:S01]  /*4220*/  @!P1 IMAD.HI.U32 R11, R8.reuse, R11, RZ ;  /* 0x0000000b080b9227 */ /* 0x040fe200078e00ff */
[----:B------:R-:W-:Y:S04]  /*4230*/  @!P1 SHF.R.U32.HI R14, RZ, R15, R14 ;  /* 0x0000000fff0e9219 */ /* 0x000fe8000001160e */
[----:B--2---:R-:W-:Y:S01]  /*4240*/  @!P1 SHF.R.U32.HI R9, RZ, R0, R11 ;  /* 0x00000000ff099219 */ /* 0x004fe2000001160b */
[----:B------:R-:W-:Y:S01]  /*4250*/  SYNCS.ARRIVE.TRANS64.RED.A1T0 RZ, [UR8], RZ ;  /* 0x000000ffffff79a7 */ /* 0x000fe20008100408 */
[----:B------:R-:W-:Y:S02]  /*4260*/  @!P1 SEL R14, R13, R14, !P2 ;  /* 0x0000000e0d0e9207 */ /* 0x000fe40005000000 */
[----:B------:R-:W-:Y:S01]  /*4270*/  @!P1 SEL R9, R8, R9, !P0 ;  /* 0x0000000908099207 */ /* 0x000fe20004000000 */
[----:B------:R-:W1:Y:S04]  /*4280*/  SYNCS.PHASECHK.TRANS64.TRYWAIT P5, [UR7+0x48], R12 ;  /* 0x0000480cff0075a7 */ /* 0x000e6800080a1107 */
[----:B------:R-:W-:Y:S02]  /*4290*/  @!P1 IMAD.IADD R0, R9, 0x1, -R14 ;  /* 0x0000000109009824 */ /* 0x000fe400078e0a0e */
[----:B------:R-:W-:Y:S02]  /*42a0*/  @!P1 IMAD.IADD R9, R14, 0x1, -R9 ;  /* 0x000000010e099824 */ /* 0x000fe400078e0a09 */
[----:B------:R-:W-:Y:S02]  /*42b0*/  @!P1 IMAD R13, R0, R3, R13 ;  /* 0x00000003000d9224 */ /* 0x000fe400078e020d */
[----:B------:R-:W-:Y:S01]  /*42c0*/  @!P1 IMAD R8, R9, R10, R8 ;  /* 0x0000000a09089224 */ /* 0x000fe200078e0208 */
[----:B-1----:R-:W-:Y:S06]  /*42d0*/  @!P5 BRA `(.L_x_74) ;  /* 0x000000440060d947 */ /* 0x002fec0003800000 */
.L_x_135:
[----:B-1----:R-:W-:Y:S01]  /*42e0*/  @!P4 IADD3 R3, P0, PT, R32, 0x580, RZ ;  /* 0x000005802003c810 */ /* 0x002fe20007f1e0ff */
[----:B------:R-:W-:Y:S01]  /*42f0*/  VOTEU.ALL UP1, P4 ;  /* 0x0000000000ff7886 */ /* 0x000fe20002020000 */
[----:B------:R-:W-:Y:S01]  /*4300*/  UMOV UR20, 0x0 ;  /* 0x0000000000147882 */ /* 0x000fe20000000000 */
[----:B------:R-:W-:Y:S01]  /*4310*/  UMOV UR21, 0x10000000 ;  /* 0x1000000000157882 */ /* 0x000fe20000000000 */
[----:B------:R-:W-:Y:S01]  /*4320*/  @!P4 R2UR UR9, R3 ;  /* 0x000000000309c2ca */ /* 0x000fe200000e0000 */
[----:B------:R-:W-:Y:S01]  /*4330*/  @!P4 IMAD.X R0, RZ, RZ, R33, P0 ;  /* 0x000000ffff00c224 */ /* 0x000fe200000e0621 */
[----:B------:R-:W-:Y:S01]  /*4340*/  @!UP1 UIADD3 UR10, UPT, UPT, UR18, 0x40, URZ ;  /* 0x00000040120a9890 */ /* 0x000fe2000fffe0ff */
[----:B------:R-:W-:Y:S01]  /*4350*/  ISETP.NE.AND P0, PT, R30, 0x2, PT ;  /* 0x000000021e00780c */ /* 0x000fe20003f05270 */
[----:B------:R-:W-:Y:S01]  /*4360*/  UMOV UR11, UR19 ;  /* 0x00000013000b7c82 */ /* 0x000fe20008000000 */
[----:B------:R-:W-:Y:S01]  /*4370*/  UMOV UR12, UR36 ;  /* 0x00000024000c7c82 */ /* 0x000fe20008000000 */
[----:B------:R-:W-:Y:S01]  /*4380*/  @!P4 R2UR UR8, R0 ;  /* 0x000000000008c2ca */ /* 0x000fe200000e0000 */
[----:B------:R-:W-:Y:S01]  /*4390*/  IMAD.IADD R20, R8, 0x1, R147 ;  /* 0x0000000108147824 */ /* 0x000fe200078e0293 */
[----:B------:R-:W-:Y:S01]  /*43a0*/  @P3 R2UR UR36, R28 ;  /* 0x000000001c2432ca */ /* 0x000fe200000e0000 */
[----:B------:R-:W-:Y:S01]  /*43b0*/  IMAD.IADD R21, R13, 0x1, R170 ;  /* 0x000000010d157824 */ /* 0x000fe200078e02aa */
[----:B------:R-:W-:Y:S02]  /*43c0*/  SEL R0, RZ, 0x1, P0 ;  /* 0x00000001ff007807 */ /* 0x000fe40000000000 */
[----:B------:R-:W-:Y:S01]  /*43d0*/  LOP3.LUT R31, R31, 0x1, RZ, 0x3c, !PT ;  /* 0x000000011f1f7812 */ /* 0x000fe200078e3cff */
[----:B------:R-:W-:Y:S01]  /*43e0*/  IMAD.U32 R10, RZ, RZ, UR9 ;  /* 0x00000009ff0a7e24 */ /* 0x000fe2000f8e00ff */
[----:B------:R-:W-:Y:S01]  /*43f0*/  @!UP1 UIADD3 UR9, UPT, UPT, UR7, 0x38, URZ ;  /* 0x0000003807099890 */ /* 0x000fe2000fffe0ff */
[----:B------:R-:W-:Y:S02]  /*4400*/  LOP3.LUT R29, R29, R0, RZ, 0x3c, !PT ;  /* 0x000000001d1d7212 */ /* 0x000fe400078e3cff */
[----:B------:R-:W-:Y:S02]  /*4410*/  SEL R30, R30, RZ, P0 ;  /* 0x000000ff1e1e7207 */ /* 0x000fe40000000000 */
[----:B------:R-:W-:Y:S01]  /*4420*/  IMAD.U32 R11, RZ, RZ, UR8 ;  /* 0x00000008ff0b7e24 */ /* 0x000fe2000f8e00ff */
[----:B------:R-:W-:Y:S01]  /*4430*/  @!P4 R2UR UR14, R10 ;  /* 0x000000000a0ec2ca */ /* 0x000fe200000e0000 */
[----:B------:R-:W-:Y:S01]  /*4440*/  @!UP1 UIADD3 UR8, UPT, UPT, UR7, 0x2200, URZ ;  /* 0x0000220007089890 */ /* 0x000fe2000fffe0ff */
[----:B------:R-:W-:Y:S02]  /*4450*/  VOTEU.ALL UP1, P4 ;  /* 0x0000000000ff7886 */ /* 0x000fe40002020000 */
[----:B------:R-:W-:Y:S11]  /*4460*/  @!P4 R2UR UR15, R11 ;  /* 0x000000000b0fc2ca */ /* 0x000ff600000e0000 */
[----:B------:R-:W-:Y:S02]  /*4470*/  @!UPT UIADD3 URZ, UPT, UPT, URZ, URZ, URZ ;  /* 0x000000fffffff290 */ /* 0x000fe4000fffe0ff */
[----:B------:R2:W-:Y:S01]  /*4480*/  @!UP1 UTMALDG.3D [UR8], [UR14], desc[UR20] ;  /* 0x000014080e0095b4 */ /* 0x0005e20008011000 */
[----:B------:R2:W-:Y:S01]  /*4490*/  @!P4 SYNCS.ARRIVE.TRANS64.RED.A0TR RZ, [UR7+0x38], R23 ;  /* 0x00003817ffffc9a7 */ /* 0x0005e20008300407 */
[----:B------:R-:W-:Y:S01]  /*44a0*/  UPLOP3.LUT UP1, UPT, UPT, UPT, UPT, 0x80, 0x8 ;  /* 0x000000000008789c */ /* 0x000fe20003f2f070 */
[----:B------:R-:W-:Y:S01]  /*44b0*/  SYNCS.ARRIVE.TRANS64.RED.A1T0 RZ, [UR13], RZ ;  /* 0x000000ffffff79a7 */ /* 0x000fe2000810040d */
[----:B------:R-:W-:Y:S09]  /*44c0*/  @P3 BRA `(.L_x_75) ;  /* 0xfffffff400503947 */ /* 0x000ff2000383ffff */
[----:B------:R-:W-:-:S04]  /*44d0*/  SHF.L.U32 R3, R31, 0x1f, RZ ;  /* 0x0000001f1f037819 */ /* 0x000fc800000006ff */
[----:B------:R-:W1:Y:S02]  /*44e0*/  SYNCS.PHASECHK.TRANS64.TRYWAIT P0, [UR7+0x40], R3 ;  /* 0x00004003ff0075a7 */ /* 0x000e640008001107 */
[----:B-1----:R-:W-:Y:S05]  /*44f0*/  @!P0 BRA `(.L_x_76) ;  /* 0x0000004000f08947 */ /* 0x002fea0003800000 */
.L_x_137:
[----:B-1----:R-:W-:-:S07]  /*4500*/  MOV R0, UR7 ;  /* 0x0000000700007c02 */ /* 0x002fce0008000f00 */
.L_x_77:
[----:B-1----:R-:W-:-:S04]  /*4510*/  SHF.L.U32 R3, R31, 0x1f, RZ ;  /* 0x0000001f1f037819 */ /* 0x002fc800000006ff */
[----:B------:R1:W3:Y:S03]  /*4520*/  SYNCS.PHASECHK.TRANS64.TRYWAIT P0, [R0+URZ+0x48], R3 ;  /* 0x00004803000075a7 */ /* 0x0002e600080011ff */
[----:B---3--:R-:W-:Y:S05]  /*4530*/  @!P0 NANOSLEEP.SYNCS 0x989680 ;  /* 0x009896800000895d */ /* 0x008fea0003900000 */
[----:B------:R-:W3:Y:S02]  /*4540*/  @!P0 SYNCS.PHASECHK.TRANS64 P0, [R0+URZ+0x48], R3 ;  /* 0x00004803000085a7 */ /* 0x000ee400080010ff */
[----:B--23--:R-:W-:Y:S05]  /*4550*/  @P0 EXIT ;  /* 0x000000000000094d */ /* 0x00cfea0003800000 */
[----:B------:R-:W-:Y:S05]  /*4560*/  BRA `(.L_x_77) ;  /* 0xfffffffc00e87947 */ /* 0x000fea000383ffff */
.L_x_66:
[----:B------:R-:W-:-:S06]  /*4570*/  UISETP.GE.AND UP1, UPT, UR8, 0x4, UPT ;  /* 0x000000040800788c */ /* 0x000fcc000bf26270 */
[----:B------:R-:W-:-:S13]  /*4580*/  PLOP3.LUT P0, PT, PT, PT, UP1, 0x80, 0x8 ;  /* 0x000000000008781c */ /* 0x000fda0003f0f018 */
[----:B------:R-:W-:Y:S05]  /*4590*/  @!P0 EXIT ;  /* 0x000000000000894d */ /* 0x000fea0003800000 */
[----:B------:R-:W-:Y:S01]  /*45a0*/  BAR.SYNC.DEFER_BLOCKING 0x6, 0xa0 ;  /* 0x0182800000007b1d */ /* 0x000fe20000010000 */
[C---:B------:R-:W-:Y:S01]  /*45b0*/  IMAD.SHL.U32 R3, R189.reuse, 0x40, RZ ;  /* 0x00000040bd037824 */ /* 0x040fe200078e00ff */
[C---:B------:R-:W-:Y:S01]  /*45c0*/  LOP3.LUT R193, R189.reuse, 0x60, RZ, 0xc0, !PT ;  /* 0x00000060bdc17812 */ /* 0x040fe200078ec0ff */
[C---:B------:R-:W-:Y:S01]  /*45d0*/  IMAD.SHL.U32 R172, R189.reuse, 0x8, RZ ;  /* 0x00000008bdac7824 */ /* 0x040fe200078e00ff */
[C---:B------:R-:W-:Y:S01]  /*45e0*/  LOP3.LUT R191, R189.reuse, 0x2, RZ, 0xc0, !PT ;  /* 0x00000002bdbf7812 */ /* 0x040fe200078ec0ff */
[----:B------:R-:W-:Y:S01]  /*45f0*/  IMAD.U32 R79, R189, 0x10000, RZ ;  /* 0x00010000bd4f7824 */ /* 0x000fe200078e00ff */
[----:B------:R-:W-:Y:S02]  /*4600*/  UMOV UR49, 0x400 ;  /* 0x0000040000317882 */ /* 0x000fe40000000000 */
[----:B------:R-:W1:Y:S01]  /*4610*/  LDC R177, c[0x0][0x370] ;  /* 0x0000dc00ffb17b82 */ /* 0x000e620000000800 */
[----:B------:R-:W-:Y:S01]  /*4620*/  ULEA UR49, UR37, UR49, 0x18 ;  /* 0x0000003125317291 */ /* 0x000fe2000f8ec0ff */
[----:B------:R-:W-:Y:S01]  /*4630*/  LOP3.LUT R5, R3, 0x180, RZ, 0xc0, !PT ;  /* 0x0000018003057812 */ /* 0x000fe200078ec0ff */
[----:B------:R-:W-:Y:S01]  /*4640*/  HFMA2 R195, -RZ, RZ, 0, 0 ;  /* 0x00000000ffc37431 */ /* 0x000fe200000001ff */
[----:B------:R-:W-:Y:S01]  /*4650*/  LOP3.LUT R79, R79, 0x600000, RZ, 0xc0, !PT ;  /* 0x006000004f4f7812 */ /* 0x000fe200078ec0ff */
[----:B------:R-:W-:Y:S01]  /*4660*/  UIADD3 UR4, UPT, UPT, UR49, 0x4200, URZ ;  /* 0x0000420031047890 */ /* 0x000fe2000fffe0ff */
[----:B------:R-:W-:Y:S01]  /*4670*/  LOP3.LUT R172, R5, 0x30, R172, 0xf8, !PT ;  /* 0x0000003005ac7812 */ /* 0x000fe200078ef8ac */
[----:B------:R-:W-:Y:S01]  /*4680*/  IMAD.MOV.U32 R76, RZ, RZ, RZ ;  /* 0x000000ffff4c7224 */ /* 0x000fe200078e00ff */
[----:B------:R-:W2:Y:S01]  /*4690*/  LDC R74, c[0x0][0xb0c] ;  /* 0x0002c300ff4a7b82 */ /* 0x000ea20000000800 */
[----:B------:R-:W-:-:S02]  /*46a0*/  LOP3.LUT R189, R189, 0x4, RZ, 0xc0, !PT ;  /* 0x00000004bdbd7812 */ /* 0x000fc400078ec0ff */
[----:B------:R-:W-:Y:S02]  /*46b0*/  CS2R R182, SRZ ;  /* 0x0000000000b67805 */ /* 0x000fe4000001ff00 */
[----:B------:R-:W-:Y:S02]  /*46c0*/  LOP3.LUT R172, R172, 0x1e40, R3, 0xf8, !PT ;  /* 0x00001e40acac7812 */ /* 0x000fe400078ef803 */
[----:B------:R-:W-:Y:S02]  /*46d0*/  CS2R R180, SRZ ;  /* 0x0000000000b47805 */ /* 0x000fe4000001ff00 */
[----:B------:R-:W-:Y:S01]  /*46e0*/  IADD3 R188, PT, PT, -R189, 0x2, RZ ;  /* 0x00000002bdbc7810 */ /* 0x000fe20007ffe1ff */
[----:B------:R-:W-:Y:S01]  /*46f0*/  IMAD.MOV R176, RZ, RZ, -R191 ;  /* 0x000000ffffb07224 */ /* 0x000fe200078e0abf */
[----:B------:R-:W-:Y:S01]  /*4700*/  MOV R192, UR4 ;  /* 0x0000000400c07c02 */ /* 0x000fe20008000f00 */
[----:B------:R-:W4:Y:S01]  /*4710*/  LDC R174, c[0x0][0xb20] ;  /* 0x0002c800ffae7b82 */ /* 0x000f220000000800 */
[----:B------:R-:W3:Y:S01]  /*4720*/  LDS R0, [UR49+0x110] ;  /* 0x00011031ff007984 */ /* 0x000ee20008000800 */
[----:B------:R-:W-:Y:S01]  /*4730*/  VIADD R190, R172, UR49 ;  /* 0x00000031acbe7c36 */ /* 0x000fe20008000000 */
[----:B------:R-:W1:Y:S01]  /*4740*/  LDCU.64 UR52, c[0x0][0x348] ;  /* 0x00006900ff3477ac */ /* 0x000e620008000a00 */
[----:B------:R-:W-:-:S02]  /*4750*/  IMAD.MOV R175, RZ, RZ, -R189 ;  /* 0x000000ffffaf7224 */ /* 0x000fc400078e0abd */
[----:B------:R-:W-:Y:S01]  /*4760*/  VIADD R190, R190, 0x200 ;  /* 0x00000200bebe7836 */ /* 0x000fe20000000000 */
[----:B------:R-:W1:Y:S01]  /*4770*/  LDCU.64 UR38, c[0x0][0x888] ;  /* 0x00011100ff2677ac */ /* 0x000e620008000a00 */
[----:B------:R-:W1:Y:S01]  /*4780*/  LDC R73, c[0x0][0xb30] ;  /* 0x0002cc00ff497b82 */ /* 0x000e620000000800 */
[----:B------:R-:W1:Y:S01]  /*4790*/  LDCU.64 UR44, c[0x0][0x890] ;  /* 0x00011200ff2c77ac */ /* 0x000e620008000a00 */
[----:B------:R-:W-:-:S06]  /*47a0*/  UIADD3 UR48, UPT, UPT, UR49, 0x200, URZ ;  /* 0x0000020031307890 */ /* 0x000fcc000fffe0ff */
[----:B------:R-:W1:Y:S08]  /*47b0*/  LDC.64 R168, c[0x0][0xb10] ;  /* 0x0002c400ffa87b82 */ /* 0x000e700000000a00 */
[----:B------:R-:W1:Y:S08]  /*47c0*/  LDC.64 R70, c[0x0][0xb18] ;  /* 0x0002c600ff467b82 */ /* 0x000e700000000a00 */
[----:B------:R-:W1:Y:S08]  /*47d0*/  LDC.64 R68, c[0x0][0xb28] ;  /* 0x0002ca00ff447b82 */ /* 0x000e700000000a00 */
[----:B------:R-:W1:Y:S01]  /*47e0*/  LDC.64 R166, c[0x0][0x8b0] ;  /* 0x00022c00ffa67b82 */ /* 0x000e620000000a00 */
[----:B---3--:R-:W-:-:S07]  /*47f0*/  IMAD.IADD R79, R0, 0x1, R79 ;  /* 0x00000001004f7824 */ /* 0x008fce00078e024f */
[----:B------:R-:W3:Y:S08]  /*4800*/  LDC.64 R164, c[0x0][0x8a8] ;  /* 0x00022a00ffa47b82 */ /* 0x000ef00000000a00 */
[----:B--2-4-:R-:W1:Y:S02]  /*4810*/  LDC R178, c[0x0][0x374] ;  /* 0x0000dd00ffb27b82 */ /* 0x014e640000000800 */
.L_x_104:
[C---:B------:R-:W-:Y:S02]  /*4820*/  LEA R0, R195.reuse, UR49, 0x3 ;  /* 0x00000031c3007c11 */ /* 0x040fe4000f8e18ff */
[----:B------:R-:W-:Y:S02]  /*4830*/  SHF.L.U32 R3, R182, 0x1f, RZ ;  /* 0x0000001fb6037819 */ /* 0x000fe400000006ff */
[----:B------:R-:W-:Y:S02]  /*4840*/  LEA R16, R195, UR49, 0x4 ;  /* 0x00000031c3107c11 */ /* 0x000fe4000f8e20ff */
[----:B------:R-:W2:Y:S02]  /*4850*/  SYNCS.PHASECHK.TRANS64.TRYWAIT P0, [R0+URZ+0x60], R3 ;  /* 0x00006003000075a7 */ /* 0x000ea400080011ff */
[----:B-12---:R-:W-:Y:S05]  /*4860*/  @!P0 BRA `(.L_x_78) ;  /* 0x00000040002c8947 */ /* 0x006fea0003800000 */
.L_x_138:
[----:B------:R-:W4:Y:S01]  /*4870*/  LDC.64 R12, c[0x0][0xb10] ;  /* 0x0002c400ff0c7b82 */ /* 0x000f220000000a00 */
[----:B------:R-:W3:Y:S01]  /*4880*/  LDS.128 R16, [R16+0xf0] ;  /* 0x0000f00010107984 */ /* 0x000ee20000000c00 */
[----:B-1----:R-:W-:Y:S01]  /*4890*/  ISETP.NE.AND P1, PT, R73, 0x1, PT ;  /* 0x000000014900780c */ /* 0x002fe20003f25270 */
[----:B--2---:R-:W-:Y:S01]  /*48a0*/  VIADD R0, R0, 0x70 ;  /* 0x0000007000007836 */ /* 0x004fe20000000000 */
[----:B------:R-:W-:Y:S04]  /*48b0*/  ISETP.GE.AND P0, PT, R72, 0x1, PT ;  /* 0x000000014800780c */ /* 0x000fe80003f06270 */
[----:B------:R-:W1:Y:S01]  /*48c0*/  LDC.64 R10, c[0x0][0xb18] ;  /* 0x0002c600ff0a7b82 */ /* 0x000e620000000a00 */
[----:B------:R-:W-:Y:S01]  /*48d0*/  PRMT R0, RZ, 0x654, R0 ;  /* 0x00000654ff007816 */ /* 0x000fe20000000000 */
[----:B------:R-:W-:Y:S01]  /*48e0*/  @!PT LDS RZ, [RZ] ;  /* 0x00000000fffff984 */ /* 0x000fe20000000800 */
[----:B------:R-:W-:Y:S01]  /*48f0*/  @!PT LDS RZ, [RZ] ;  /* 0x00000000fffff984 */ /* 0x000fe20000000800 */
[----:B------:R-:W-:Y:S01]  /*4900*/  @!PT LDS RZ, [RZ] ;  /* 0x00000000fffff984 */ /* 0x000fe20000000800 */
[----:B------:R-:W-:Y:S01]  /*4910*/  @!PT LDS RZ, [RZ] ;  /* 0x00000000fffff984 */ /* 0x000fe20000000800 */
[----:B------:R2:W-:Y:S06]  /*4920*/  MEMBAR.ALL.CTA ;  /* 0x0000000000007992 */ /* 0x0005ec0000008000 */
[----:B--2---:R-:W2:Y:S01]  /*4930*/  FENCE.VIEW.ASYNC.S ;  /* 0x00000000000073c6 */ /* 0x004ea20000000000 */
[----:B------:R-:W1:Y:S08]  /*4940*/  @!P1 LDC R14, c[0x0][0xb20] ;  /* 0x0002c800ff0e9b82 */ /* 0x000e700000000800 */
[----:B------:R-:W1:Y:S01]  /*4950*/  @!P1 LDC R9, c[0x0][0xb0c] ;  /* 0x0002c300ff099b82 */ /* 0x000e620000000800 */
[----:B--2---:R2:W-:Y:S01]  /*4960*/  SYNCS.ARRIVE.TRANS64.RED.A1T0 RZ, [R0+URZ], RZ ;  /* 0x000000ff00ff79a7 */ /* 0x0045e200081004ff */
[----:B---3--:R-:W-:Y:S04]  /*4970*/  LOP3.LUT P4, RZ, R18, 0x1, RZ, 0xc0, !PT ;  /* 0x0000000112ff7812 */ /* 0x008fe8000788c0ff */
[----:B------:R-:W-:Y:S09]  /*4980*/  P2R R194, PR, RZ, 0x10 ;  /* 0x00000010ffc27803 */ /* 0x000ff20000000000 */
[----:B------:R-:W-:Y:S02]  /*4990*/  @P4 MOV R77, R16 ;  /* 0x00000010004d4202 */ /* 0x000fe40000000f00 */
[----:B------:R-:W-:Y:S01]  /*49a0*/  @P4 LOP3.LUT R75, R17, 0xffff, RZ, 0xc0, !PT ;  /* 0x0000ffff114b4812 */ /* 0x000fe200078ec0ff */
[----:B--2-4-:R-:W-:Y:S06]  /*49b0*/  @!P0 BRA `(.L_x_79) ;  /* 0x0000000000a48947 */ /* 0x014fec0003800000 */
[----:B------:R-:W-:Y:S01]  /*49c0*/  IMAD.HI.U32 R23, R178, R71, RZ ;  /* 0x00000047b2177227 */ /* 0x000fe200078e00ff */
[----:B------:R-:W-:Y:S02]  /*49d0*/  ISETP.NE.AND P0, PT, R70, 0x1, PT ;  /* 0x000000014600780c */ /* 0x000fe40003f05270 */
[----:B------:R-:W-:Y:S01]  /*49e0*/  ISETP.NE.AND P2, PT, R72, 0x1, PT ;  /* 0x000000014800780c */ /* 0x000fe20003f45270 */
[----:B------:R-:W-:Y:S01]  /*49f0*/  IMAD.HI.U32 R22, R177, R168, RZ ;  /* 0x000000a8b1167227 */ /* 0x000fe200078e00ff */
[----:B------:R-:W-:Y:S02]  /*4a00*/  SHF.R.U32.HI R23, RZ, R174, R23 ;  /* 0x000000aeff177219 */ /* 0x000fe40000011617 */
[----:B------:R-:W-:Y:S01]  /*4a10*/  ISETP.NE.AND P3, PT, R74, 0x1, PT ;  /* 0x000000014a00780c */ /* 0x000fe20003f65270 */
[----:B------:R-:W-:Y:S01]  /*4a20*/  IMAD.HI.U32 R26, R77, R168, RZ ;  /* 0x000000a84d1a7227 */ /* 0x000fe200078e00ff */
[----:B------:R-:W-:Y:S02]  /*4a30*/  SHF.R.U32.HI R22, RZ, R169, R22 ;  /* 0x000000a9ff167219 */ /* 0x000fe40000011616 */
[----:B------:R-:W-:Y:S01]  /*4a40*/  SEL R3, R178, R23, !P0 ;  /* 0x00000017b2037207 */ /* 0x000fe20004000000 */
[----:B------:R-:W-:Y:S01]  /*4a50*/  IMAD.HI.U32 R23, R75, R71, RZ ;  /* 0x000000474b177227 */ /* 0x000fe200078e00ff */
[----:B------:R-:W-:Y:S02]  /*4a60*/  SEL R7, R177, R22, !P3 ;  /* 0x00000016b1077207 */ /* 0x000fe40005800000 */
[----:B------:R-:W-:Y:S01]  /*4a70*/  SHF.R.U32.HI R26, RZ, R169, R26 ;  /* 0x000000a9ff1a7219 */ /* 0x000fe2000001161a */
[-C--:B------:R-:W-:Y:S04]  /*4a80*/  IMAD.HI.U32 R22, R3, R68.reuse, RZ ;  /* 0x0000004403167227 */ /* 0x080fe800078e00ff */
[----:B------:R-:W-:Y:S01]  /*4a90*/  IMAD.HI.U32 R24, R7, R68, RZ ;  /* 0x0000004407187227 */ /* 0x000fe200078e00ff */
[-C--:B------:R-:W-:Y:S02]  /*4aa0*/  @P2 SHF.R.U32.HI R3, RZ, R69.reuse, R22 ;  /* 0x00000045ff032219 */ /* 0x080fe40000011616 */
[----:B------:R-:W-:Y:S02]  /*4ab0*/  SHF.R.U32.HI R22, RZ, R174, R23 ;  /* 0x000000aeff167219 */ /* 0x000fe40000011617 */
[----:B------:R-:W-:Y:S01]  /*4ac0*/  @P2 SHF.R.U32.HI R7, RZ, R69, R24 ;  /* 0x00000045ff072219 */ /* 0x000fe20000011618 */
[C---:B------:R-:W-:Y:S01]  /*4ad0*/  IMAD R2, R72.reuse, R3, RZ ;  /* 0x0000000348027224 */ /* 0x040fe200078e02ff */
[----:B------:R-:W-:Y:S02]  /*4ae0*/  SEL R5, R75, R22, !P0 ;  /* 0x000000164b057207 */ /* 0x000fe40004000000 */
[----:B------:R-:W-:Y:S01]  /*4af0*/  SEL R3, R77, R26, !P3 ;  /* 0x0000001a4d037207 */ /* 0x000fe20005800000 */
[----:B------:R-:W-:Y:S01]  /*4b00*/  IMAD R4, R72, R7, RZ ;  /* 0x0000000748047224 */ /* 0x000fe200078e02ff */
[C---:B------:R-:W-:Y:S01]  /*4b10*/  ISETP.GE.AND P0, PT, R5.reuse, R2, PT ;  /* 0x000000020500720c */ /* 0x040fe20003f06270 */
[----:B------:R-:W-:Y:S03]  /*4b20*/  IMAD.HI.U32 R6, R5, R68, RZ ;  /* 0x0000004405067227 */ /* 0x000fe600078e00ff */
[----:B------:R-:W-:Y:S01]  /*4b30*/  ISETP.GE.OR P0, PT, R3, R4, P0 ;  /* 0x000000040300720c */ /* 0x000fe20000706670 */
[----:B------:R-:W-:Y:S01]  /*4b40*/  IMAD.MOV R4, RZ, RZ, -R3 ;  /* 0x000000ffff047224 */ /* 0x000fe200078e0a03 */
[-C--:B------:R-:W-:Y:S03]  /*4b50*/  SHF.R.U32.HI R6, RZ, R69.reuse, R6 ;  /* 0x00000045ff067219 */ /* 0x080fe60000011606 */
[----:B------:R-:W-:Y:S01]  /*4b60*/  IMAD R77, R74, R4, R77 ;  /* 0x000000044a4d7224 */ /* 0x000fe200078e024d */
[----:B------:R-:W-:Y:S05]  /*4b70*/  SEL R15, R5, R6, !P2 ;  /* 0x00000006050f7207 */ /* 0x000fea0005000000 */
[----:B------:R-:W-:Y:S02]  /*4b80*/  IMAD.MOV R6, RZ, RZ, -R15 ;  /* 0x000000ffff067224 */ /* 0x000fe400078e0a0f */
[C---:B------:R-:W-:Y:S04]  /*4b90*/  @!P0 IMAD.HI.U32 R2, R3.reuse, R68, RZ ;  /* 0x0000004403028227 */ /* 0x040fe800078e00ff */
[----:B------:R-:W-:Y:S01]  /*4ba0*/  IMAD R6, R72, R6, R5 ;  /* 0x0000000648067224 */ /* 0x000fe200078e0205 */
[----:B------:R-:W-:Y:S04]  /*4bb0*/  @!P0 SHF.R.U32.HI R2, RZ, R69, R2 ;  /* 0x00000045ff028219 */ /* 0x000fe80000011602 */
[----:B------:R-:W-:Y:S02]  /*4bc0*/  @!P0 SEL R0, R3, R2, !P2 ;  /* 0x0000000203008207 */ /* 0x000fe40005000000 */
[----:B------:R-:W-:Y:S02]  /*4bd0*/  IADD3 R2, PT, PT, -R5, RZ, RZ ;  /* 0x000000ff05027210 */ /* 0x000fe40007ffe1ff */
[----:B------:R-:W-:Y:S01]  /*4be0*/  @!P0 IADD3 R8, PT, PT, R15, -R0, RZ ;  /* 0x800000000f088210 */ /* 0x000fe20007ffe0ff */
[----:B------:R-:W-:Y:S02]  /*4bf0*/  @!P0 IMAD R0, R7, R6, R0 ;  /* 0x0000000607008224 */ /* 0x000fe400078e0200 */
[----:B------:R-:W-:Y:S02]  /*4c00*/  IMAD R75, R70, R2, R75 ;  /* 0x00000002464b7224 */ /* 0x000fe400078e024b */
[----:B------:R-:W-:Y:S02]  /*4c10*/  @!P0 IMAD R5, R8, R72, R3 ;  /* 0x0000004808058224 */ /* 0x000fe400078e0203 */
[----:B------:R-:W-:Y:S04]  /*4c20*/  @!P0 IMAD.MOV.U32 R3, RZ, RZ, R0 ;  /* 0x000000ffff038224 */ /* 0x000fe800078e0000 */
[----:B------:R-:W-:Y:S02]  /*4c30*/  IMAD R77, R3, R74, R77 ;  /* 0x0000004a034d7224 */ /* 0x000fe400078e024d */
[----:B------:R-:W-:Y:S07]  /*4c40*/  IMAD R75, R5, R70, R75 ;  /* 0x00000046054b7224 */ /* 0x000fee00078e024b */
.L_x_79:
[----:B-1----:R-:W-:Y:S01]  /*4c50*/  @!P1 ISETP.NE.AND P0, PT, R10, 0x1, PT ;  /* 0x000000010a00980c */ /* 0x002fe20003f05270 */
[----:B------:R-:W-:Y:S01]  /*4c60*/  @!P1 IMAD.HI.U32 R0, R77, R12, RZ ;  /* 0x0000000c4d009227 */ /* 0x000fe200078e00ff */
[----:B------:R-:W-:Y:S01]  /*4c70*/  @!P1 ISETP.NE.AND P2, PT, R9, 0x1, PT ;  /* 0x000000010900980c */ /* 0x000fe20003f45270 */
[----:B------:R-:W-:Y:S01]  /*4c80*/  ULOP3.LUT UP0, URZ, UR48, 0x1b0, URZ, 0xc0, !UPT ;  /* 0x000001b030ff7892 */ /* 0x000fe2000f80c0ff */
[----:B------:R-:W-:Y:S01]  /*4c90*/  R2UR UR42, R21 ;  /* 0x00000000152a72ca */ /* 0x000fe200000e0000 */
[----:B------:R-:W-:Y:S01]  /*4ca0*/  @!P1 IMAD.HI.U32 R3, R75, R11, RZ ;  /* 0x0000000b4b039227 */ /* 0x000fe200078e00ff */
[----:B------:R-:W-:Y:S02]  /*4cb0*/  @!P1 SHF.R.U32.HI R0, RZ, R13, R0 ;  /* 0x0000000dff009219 */ /* 0x000fe40000011600 */
[----:B------:R-:W-:Y:S01]  /*4cc0*/  R2UR UR41, R20 ;  /* 0x00000000142972ca */ /* 0x000fe200000e0000 */
[----:B------:R-:W-:Y:S01]  /*4cd0*/  VIADD R195, R195, 0x1 ;  /* 0x00000001c3c37836 */ /* 0x000fe20000000000 */
[----:B------:R-:W-:Y:S02]  /*4ce0*/  @!P1 SHF.R.U32.HI R2, RZ, R14, R3 ;  /* 0x0000000eff029219 */ /* 0x000fe40000011603 */
[----:B------:R-:W-:Y:S02]  /*4cf0*/  @!P1 SEL R3, R77, R0, !P2 ;  /* 0x000000004d039207 */ /* 0x000fe40005000000 */
[----:B------:R-:W-:Y:S02]  /*4d00*/  @!P1 SEL R2, R75, R2, !P0 ;  /* 0x000000024b029207 */ /* 0x000fe40004000000 */
[----:B------:R-:W-:Y:S01]  /*4d10*/  @P4 SHF.R.U32.HI R179, RZ, 0x10, R17 ;  /* 0x00000010ffb34819 */ /* 0x000fe20000011611 */
[----:B------:R-:W-:Y:S02]  /*4d20*/  USHF.L.U32 UR42, UR42, 0x7, URZ ;  /* 0x000000072a2a7899 */ /* 0x000fe400080006ff */
[----:B------:R-:W-:Y:S02]  /*4d30*/  @!P1 IMAD.IADD R0, R2, 0x1, -R3 ;  /* 0x0000000102009824 */ /* 0x000fe400078e0a03 */
[----:B------:R-:W-:Y:S01]  /*4d40*/  @!P1 IMAD.IADD R2, R3, 0x1, -R2 ;  /* 0x0000000103029824 */ /* 0x000fe200078e0a02 */
[----:B------:R-:W-:Y:S01]  /*4d50*/  USHF.L.U32 UR41, UR41, 0x7, URZ ;  /* 0x0000000729297899 */ /* 0x000fe200080006ff */
[----:B------:R-:W-:Y:S02]  /*4d60*/  @!P1 IMAD R77, R0, R9, R77 ;  /* 0x00000009004d9224 */ /* 0x000fe400078e024d */
[----:B------:R-:W-:Y:S01]  /*4d70*/  @!P1 IMAD R75, R2, R10, R75 ;  /* 0x0000000a024b9224 */ /* 0x000fe200078e024b */
[----:B------:R-:W-:Y:S08]  /*4d80*/  BRA.U !UP0, `(.L_x_80) ;  /* 0x0000000108407547 */ /* 0x000ff0000b800000 */
[----:B------:R-:W1:Y:S01]  /*4d90*/  LDCU.64 UR8, c[0x4][0x80] ;  /* 0x01001000ff0877ac */ /* 0x000e620008000a00 */
[----:B------:R-:W-:Y:S01]  /*4da0*/  MOV R3, 0x0 ;  /* 0x0000000000037802 */ /* 0x000fe20000000f00 */
[----:B------:R-:W-:Y:S02]  /*4db0*/  HFMA2 R12, -RZ, RZ, 0, 5.9604644775390625e-08 ;  /* 0x00000001ff0c7431 */ /* 0x000fe400000001ff */
[----:B------:R-:W-:Y:S02]  /*4dc0*/  IMAD.MOV.U32 R8, RZ, RZ, 0x70 ;  /* 0x00000070ff087424 */ /* 0x000fe400078e00ff */
[----:B------:R-:W-:Y:S01]  /*4dd0*/  IMAD.MOV.U32 R13, RZ, RZ, RZ ;  /* 0x000000ffff0d7224 */ /* 0x000fe200078e00ff */
[----:B------:R-:W2:Y:S01]  /*4de0*/  LDCU.64 UR6, c[0x4][0x88] ;  /* 0x01001100ff0677ac */ /* 0x000ea20008000a00 */
[----:B------:R-:W3:Y:S01]  /*4df0*/  LDC.64 R2, c[0x4][R3] ;  /* 0x0100000003027b82 */ /* 0x000ee20000000a00 */
[----:B------:R-:W4:Y:S01]  /*4e00*/  LDCU.64 UR4, c[0x4][0x8] ;  /* 0x01000100ff0477ac */ /* 0x000f220008000a00 */
[----:B-1----:R-:W-:Y:S01]  /*4e10*/  MOV R5, UR9 ;  /* 0x0000000900057c02 */ /* 0x002fe20008000f00 */
[----:B------:R-:W-:Y:S01]  /*4e20*/  IMAD.U32 R4, RZ, RZ, UR8 ;  /* 0x00000008ff047e24 */ /* 0x000fe2000f8e00ff */
[----:B--2---:R-:W-:Y:S01]  /*4e30*/  MOV R7, UR7 ;  /* 0x0000000700077c02 */ /* 0x004fe20008000f00 */
[----:B------:R-:W-:Y:S01]  /*4e40*/  IMAD.U32 R6, RZ, RZ, UR6 ;  /* 0x00000006ff067e24 */ /* 0x000fe2000f8e00ff */
[----:B----4-:R-:W-:Y:S01]  /*4e50*/  MOV R11, UR5 ;  /* 0x00000005000b7c02 */ /* 0x010fe20008000f00 */
[----:B------:R-:W-:Y:S02]  /*4e60*/  IMAD.U32 R10, RZ, RZ, UR4 ;  /* 0x00000004ff0a7e24 */ /* 0x000fe4000f8e00ff */
[----:B------:R-:W-:Y:S07]  /*4e70*/  LEPC R20, `(.L_x_80) ;  /* 0x000000001014794e */ /* 0x000fee0000000000 */
[----:B---3-5:R-:W-:Y:S05]  /*4e80*/  CALL.ABS.NOINC R2 ;  /* 0x0000000002007343 */ /* 0x028fea0003c00000 */
.L_x_80:
[----:B------:R-:W-:Y:S01]  /*4e90*/  LOP3.LUT P0, RZ, R192, 0x1b0, RZ, 0xc0, !PT ;  /* 0x000001b0c0ff7812 */ /* 0x000fe2000780c0ff */
[----:B------:R-:W-:Y:S11]  /*4ea0*/  BSSY.RECONVERGENT B6, `(.L_x_81) ;  /* 0x0000013000067945 */ /* 0x000ff60003800200 */
[----:B------:R-:W-:Y:S01]  /*4eb0*/  @!UPT UIADD3 URZ, UPT, UPT, URZ, URZ, URZ ;  /* 0x000000fffffff290 */ /* 0x000fe2000fffe0ff */
[----:B------:R-:W-:Y:S05]  /*4ec0*/  @!P0 BRA `(.L_x_82) ;  /* 0x0000000000408947 */ /* 0x000fea0003800000 */
        /* <DEDUP_REMOVED lines=16> */
.L_x_82:
[----:B------:R-:W-:Y:S05]  /*4fd0*/  BSYNC.RECONVERGENT B6 ;  /* 0x0000000000067941 */ /* 0x000fea0003800200 */
.L_x_81:
[----:B------:R-:W-:Y:S01]  /*4fe0*/  ISETP.NE.U32.AND P4, PT, R166, RZ, PT ;  /* 0x000000ffa600720c */ /* 0x000fe20003f85070 */
[----:B------:R-:W-:Y:S01]  /*4ff0*/  UISETP.NE.AND UP2, UPT, UR50, URZ, UPT ;  /* 0x000000ff3200728c */ /* 0x000fe2000bf45270 */
[----:B------:R-:W-:Y:S01]  /*5000*/  ISETP.NE.U32.AND P2, PT, RZ, UR38, PT ;  /* 0x00000026ff007c0c */ /* 0x000fe2000bf45070 */
[----:B------:R-:W-:Y:S01]  /*5010*/  UISETP.NE.U32.AND UP1, UPT, UR44, URZ, UPT ;  /* 0x000000ff2c00728c */ /* 0x000fe2000bf25070 */
[----:B------:R-:W-:Y:S01]  /*5020*/  ISETP.NE.AND.EX P4, PT, R167, RZ, PT, P4 ;  /* 0x000000ffa700720c */ /* 0x000fe20003f85340 */
[----:B------:R-:W-:Y:S01]  /*5030*/  UPLOP3.LUT UP0, UPT, UPT, UPT, UPT, 0x40, 0x4 ;  /* 0x000000000004789c */ /* 0x000fe20003f0e870 */
[----:B------:R-:W-:Y:S01]  /*5040*/  ISETP.NE.AND.EX P2, PT, RZ, UR39, PT, P2 ;  /* 0x00000027ff007c0c */ /* 0x000fe2000bf45320 */
[----:B------:R-:W-:Y:S01]  /*5050*/  UISETP.NE.AND.EX UP1, UPT, UR45, URZ, UPT, UP1 ;  /* 0x000000ff2d00728c */ /* 0x000fe2000bf25310 */
[----:B------:R-:W-:Y:S04]  /*5060*/  PLOP3.LUT P1, PT, PT, PT, UP2, 0x80, 0x8 ;  /* 0x000000000008781c */ /* 0x000fe80003f2f028 */
[----:B------:R-:W-:Y:S06]  /*5070*/  @UP2 UPLOP3.LUT UP0, UPT, UPT, UPT, UP1, 0x80, 0x8 ;  /* 0x000000000008289c */ /* 0x000fec0003f0f010 */
[----:B------:R-:W-:Y:S01]  /*5080*/  PLOP3.LUT P0, PT, PT, PT, UP0, 0x80, 0x8 ;  /* 0x000000000008781c */ /* 0x000fe20003f0f008 */
[----:B------:R-:W-:Y:S01]  /*5090*/  @!UPT UIADD3 URZ, UPT, UPT, URZ, URZ, URZ ;  /* 0x000000fffffff290 */ /* 0x000fe2000fffe0ff */
[----:B------:R-:W-:Y:S11]  /*50a0*/  BRA.U !UP1, `(.L_x_83) ;  /* 0x0000000109387547 */ /* 0x000ff6000b800000 */
[----:B------:R-:W-:Y:S01]  /*50b0*/  UISETP.NE.U32.AND UP0, UPT, UR38, URZ, UPT ;  /* 0x000000ff2600728c */ /* 0x000fe2000bf05070 */
[----:B------:R-:W-:Y:S02]  /*50c0*/  HFMA2 R0, -RZ, RZ, 0, 5.9604644775390625e-08 ;  /* 0x00000001ff007431 */ /* 0x000fe400000001ff */
[----:B------:R-:W-:Y:S01]  /*50d0*/  IMAD.MOV.U32 R171, RZ, RZ, 0x1 ;  /* 0x00000001ffab7424 */ /* 0x000fe200078e00ff */
[----:B------:R-:W-:Y:S06]  /*50e0*/  UISETP.NE.AND.EX UP0, UPT, UR39, URZ, UPT, UP0 ;  /* 0x000000ff2700728c */ /* 0x000fec000bf05300 */
[----:B------:R-:W-:Y:S05]  /*50f0*/  PLOP3.LUT P3, PT, PT, PT, UP0, 0x80, 0x8 ;  /* 0x000000000008781c */ /* 0x000fea0003f6f008 */
[----:B------:R-:W1:Y:S01]  /*5100*/  @UP0 LDCU.64 UR6, c[0x0][0x888] ;  /* 0x00011100ff0607ac */ /* 0x000e620008000a00 */
[----:B------:R-:W-:Y:S07]  /*5110*/  @UP0 UIMAD UR4, UR36, UR44, URZ ;  /* 0x0000002c240402a4 */ /* 0x000fee000f8e02ff */
[----:B------:R-:W-:Y:S01]  /*5120*/  @!P3 PRMT R171, R0, 0x7610, R171 ;  /* 0x0000761000abb816 */ /* 0x000fe200000000ab */
[----:B-1----:R-:W-:Y:S03]  /*5130*/  @UP0 UIMAD.WIDE UR6, UR4, 0x4, UR6 ;  /* 0x00000004040608a5 */ /* 0x002fe6000f8e0206 */
[----:B------:R-:W1:Y:S03]  /*5140*/  @!UP0 LDCU UR4, c[0x0][0x880] ;  /* 0x00011000ff0487ac */ /* 0x000e660008000800 */
[----:B------:R-:W-:Y:S01]  /*5150*/  IMAD.U32 R2, RZ, RZ, UR6 ;  /* 0x00000006ff027e24 */ /* 0x000fe2000f8e00ff */
[----:B------:R-:W-:Y:S05]  /*5160*/  MOV R3, UR7 ;  /* 0x0000000700037c02 */ /* 0x000fea0008000f00 */
[----:B-----5:R2:W5:Y:S02]  /*5170*/  @P3 LDG.E R81, desc[UR46][R2.64] ;  /* 0x0000002e02513981 */ /* 0x020564000c1e1900 */
[----:B-12---:R-:W-:Y:S02]  /*5180*/  @!P3 IMAD.U32 R81, RZ, RZ, UR4 ;  /* 0x00000004ff51be24 */ /* 0x006fe4000f8e00ff */
.L_x_83:
[----:B------:R-:W-:Y:S05]  /*5190*/  @!P4 BRA `(.L_x_84) ;  /* 0x000000000020c947 */ /* 0x000fea0003800000 */
[----:B------:R-:W-:Y:S04]  /*51a0*/  ISETP.NE.U32.AND P3, PT, R164, RZ, PT ;  /* 0x000000ffa400720c */ /* 0x000fe80003f65070 */
[----:B------:R-:W-:Y:S11]  /*51b0*/  ISETP.NE.AND.EX P3, PT, R165, RZ, PT, P3 ;  /* 0x000000ffa500720c */ /* 0x000ff60003f65330 */
[----:B------:R-:W-:Y:S02]  /*51c0*/  @!UPT UIADD3 URZ, UPT, UPT, URZ, URZ, URZ ;  /* 0x000000fffffff290 */ /* 0x000fe4000fffe0ff */
[----:B------:R-:W1:Y:S01]  /*51d0*/  @P3 LDC.64 R2, c[0x0][0x8a8] ;  /* 0x00022a00ff023b82 */ /* 0x000e620000000a00 */
[----:B------:R-:W-:Y:S04]  /*51e0*/  @P3 IMAD R0, R166, UR36, RZ ;  /* 0x00000024a6003c24 */ /* 0x000fe8000f8e02ff */
[----:B-1----:R-:W-:Y:S05]  /*51f0*/  @P3 IMAD.WIDE R2, R0, 0x4, R2 ;  /* 0x0000000400023825 */ /* 0x002fea00078e0202 */
[----:B-----5:R1:W5:Y:S02]  /*5200*/  @P3 LDG.E R78, desc[UR46][R2.64] ;  /* 0x0000002e024e3981 */ /* 0x020364000c1e1900 */
[----:B-1----:R-:W2:Y:S02]  /*5210*/  @!P3 LDC R78, c[0x0][0x8a0] ;  /* 0x00022800ff4ebb82 */ /* 0x002ea40000000800 */
.L_x_84:
[----:B-----5:R-:W-:Y:S01]  /*5220*/  FSETP.NEU.AND P4, PT, R81, RZ, PT ;  /* 0x000000ff5100720b */ /* 0x020fe20003f8d000 */
[----:B------:R-:W-:Y:S01]  /*5230*/  BSSY B1, `(.L_x_85) ;  /* 0x0000047000017945 */ /* 0x000fe20003800000 */
[----:B------:R-:W-:Y:S01]  /*5240*/  SEL R5, RZ, 0xffffffff, P2 ;  /* 0xffffffffff057807 */ /* 0x000fe20001000000 */
[----:B------:R-:W-:Y:S01]  /*5250*/  IMAD.MOV.U32 R208, RZ, RZ, 0x1 ;  /* 0x00000001ffd07424 */ /* 0x000fe200078e00ff */
[----:B------:R-:W-:Y:S01]  /*5260*/  LOP3.LUT P3, RZ, R171, 0xff, RZ, 0xc0, !PT ;  /* 0x000000ffabff7812 */ /* 0x000fe2000786c0ff */
[C---:B------:R-:W-:Y:S01]  /*5270*/  IMAD R80, R76.reuse, 0x80, R79 ;  /* 0x000000804c507824 */ /* 0x040fe200078e024f */
[----:B------:R-:W-:Y:S02]  /*5280*/  @P1 SEL R0, RZ, 0xffffffff, P4 ;  /* 0xffffffffff001807 */ /* 0x000fe40002000000 */
[----:B------:R-:W-:Y:S02]  /*5290*/  CS2R R162, SRZ ;  /* 0x0000000000a27805 */ /* 0x000fe4000001ff00 */
[----:B------:R-:W-:Y:S02]  /*52a0*/  LEA R3, R181, UR49, 0x3 ;  /* 0x00000031b5037c11 */ /* 0x000fe4000f8e18ff */
[----:B------:R-:W-:Y:S02]  /*52b0*/  CS2R R160, SRZ ;  /* 0x0000000000a07805 */ /* 0x000fe4000001ff00 */
[----:B------:R-:W-:Y:S02]  /*52c0*/  @P0 SEL R0, R5, R0, !P3 ;  /* 0x0000000005000207 */ /* 0x000fe40005800000 */
[----:B------:R-:W-:Y:S02]  /*52d0*/  CS2R R158, SRZ ;  /* 0x00000000009e7805 */ /* 0x000fe4000001ff00 */
[----:B------:R-:W-:Y:S02]  /*52e0*/  LEA R207, R76, UR49, 0x3 ;  /* 0x000000314ccf7c11 */ /* 0x000fe4000f8e18ff */
[----:B------:R-:W-:Y:S02]  /*52f0*/  CS2R R156, SRZ ;  /* 0x00000000009c7805 */ /* 0x000fe4000001ff00 */
[----:B------:R-:W-:Y:S02]  /*5300*/  @P1 LOP3.LUT R0, R0, 0x1, RZ, 0xc0, !PT ;  /* 0x0000000100001812 */ /* 0x000fe400078ec0ff */
[----:B------:R-:W-:Y:S02]  /*5310*/  CS2R R154, SRZ ;  /* 0x00000000009a7805 */ /* 0x000fe4000001ff00 */
[----:B------:R-:W-:Y:S02]  /*5320*/  SHF.L.U32 R2, R183, 0x1f, RZ ;  /* 0x0000001fb7027819 */ /* 0x000fe400000006ff */
[----:B------:R-:W-:Y:S02]  /*5330*/  CS2R R152, SRZ ;  /* 0x0000000000987805 */ /* 0x000fe4000001ff00 */
[----:B------:R-:W-:Y:S02]  /*5340*/  ISETP.NE.U32.OR P6, PT, R0, 0x1, !P1 ;  /* 0x000000010000780c */ /* 0x000fe40004fc5470 */
[----:B------:R-:W-:Y:S02]  /*5350*/  CS2R R150, SRZ ;  /* 0x0000000000967805 */ /* 0x000fe4000001ff00 */
[----:B------:R-:W-:Y:S02]  /*5360*/  PLOP3.LUT P2, PT, PT, PT, UP1, 0x80, 0x8 ;  /* 0x000000000008781c */ /* 0x000fe40003f4f018 */
[----:B------:R-:W-:Y:S02]  /*5370*/  CS2R R148, SRZ ;  /* 0x0000000000947805 */ /* 0x000fe4000001ff00 */
[----:B------:R-:W-:Y:S02]  /*5380*/  SEL R0, RZ, 0xffffffff, P4 ;  /* 0xffffffffff007807 */ /* 0x000fe40002000000 */
[----:B------:R-:W-:Y:S03]  /*5390*/  P2R R184, PR, RZ, 0x40 ;  /* 0x00000040ffb87803 */ /* 0x000fe60000000000 */
[----:B------:R-:W-:Y:S04]  /*53a0*/  @P6 SHF.L.U32 R4, R180, 0x1f, RZ ;  /* 0x0000001fb4046819 */ /* 0x000fe800000006ff */
[----:B------:R-:W-:Y:S01]  /*53b0*/  @P2 SEL R0, R5, R0, !P3 ;  /* 0x0000000005002207 */ /* 0x000fe20005800000 */
[----:B------:R-:W1:Y:S03]  /*53c0*/  @P6 SYNCS.PHASECHK.TRANS64.TRYWAIT P1, [R3+URZ+0x30], R4 ;  /* 0x00003004030065a7 */ /* 0x000e6600080211ff */
[----:B------:R-:W-:Y:S04]  /*53d0*/  LOP3.LUT R0, R0, 0x1, RZ, 0xc0, !PT ;  /* 0x0000000100007812 */ /* 0x000fe800078ec0ff */
[----:B------:R-:W-:Y:S04]  /*53e0*/  ISETP.NE.U32.AND P5, PT, R0, 0x1, PT ;  /* 0x000000010000780c */ /* 0x000fe80003fa5070 */
[----:B------:R-:W-:Y:S01]  /*53f0*/  P2R R209, PR, RZ, 0x20 ;  /* 0x00000020ffd17803 */ /* 0x000fe20000000000 */
[----:B------:R3:W4:Y:S01]  /*5400*/  SYNCS.PHASECHK.TRANS64.TRYWAIT P0, [R207+URZ+0x80], R2 ;  /* 0x00008002cf0075a7 */ /* 0x00072200080011ff */
[----:B-1----:R-:W-:Y:S01]  /*5410*/  @P6 SEL R208, RZ, 0x1, !P1 ;  /* 0x00000001ffd06807 */ /* 0x002fe20004800000 */
[----:B---3--:R-:W-:Y:S06]  /*5420*/  @!P6 BRA `(.L_x_86) ;  /* 0x00000000009ce947 */ /* 0x008fec0003800000 */
[----:B------:R-:W-:Y:S01]  /*5430*/  @P5 IMAD R6, R181, 0x2000, R190 ;  /* 0x00002000b5065824 */ /* 0x000fe200078e02be */
[----:B------:R-:W-:Y:S01]  /*5440*/  ISETP.NE.AND P1, PT, R208, RZ, PT ;  /* 0x000000ffd000720c */ /* 0x000fe20003f25270 */
[----:B------:R-:W-:Y:S01]  /*5450*/  BSSY B0, `(.L_x_87) ;  /* 0x0000010000007945 */ /* 0x000fe20003800000 */
[----:B------:R-:W-:Y:S01]  /*5460*/  CS2R R150, SRZ ;  /* 0x0000000000967805 */ /* 0x000fe2000001ff00 */
[--C-:B------:R-:W-:Y:S01]  /*5470*/  @P5 IMAD R7, R191, -0x10, R6.reuse ;  /* 0xfffffff0bf075824 */ /* 0x100fe200078e0206 */
[----:B------:R-:W-:Y:S01]  /*5480*/  CS2R R148, SRZ ;  /* 0x0000000000947805 */ /* 0x000fe2000001ff00 */
[----:B------:R-:W-:Y:S01]  /*5490*/  @P5 IMAD R5, R189, -0x10, R6 ;  /* 0xfffffff0bd055824 */ /* 0x000fe200078e0206 */
[----:B------:R-:W-:Y:S01]  /*54a0*/  CS2R R158, SRZ ;  /* 0x00000000009e7805 */ /* 0x000fe2000001ff00 */
[----:B------:R-:W-:Y:S01]  /*54b0*/  @P5 IMAD R4, R188, 0x10, R7 ;  /* 0x00000010bc045824 */ /* 0x000fe200078e0207 */
[----:B------:R-:W-:Y:S02]  /*54c0*/  CS2R R156, SRZ ;  /* 0x00000000009c7805 */ /* 0x000fe4000001ff00 */
[----:B------:R-:W-:Y:S02]  /*54d0*/  CS2R R154, SRZ ;  /* 0x00000000009a7805 */ /* 0x000fe4000001ff00 */
[----:B------:R-:W-:Y:S02]  /*54e0*/  CS2R R152, SRZ ;  /* 0x0000000000987805 */ /* 0x000fe4000001ff00 */
[----:B------:R-:W-:Y:S02]  /*54f0*/  CS2R R162, SRZ ;  /* 0x0000000000a27805 */ /* 0x000fe4000001ff00 */
[----:B------:R-:W-:Y:S01]  /*5500*/  CS2R R160, SRZ ;  /* 0x0000000000a07805 */ /* 0x000fe2000001ff00 */
[----:B------:R-:W-:Y:S06]  /*5510*/  @P1 BRA `(.L_x_88) ;  /* 0x00000000000c1947 */ /* 0x000fec0003800000 */
[----:B------:R-:W-:Y:S04]  /*5520*/  SHF.L.U32 R0, R180, 0x1f, RZ ;  /* 0x0000001fb4007819 */ /* 0x000fe800000006ff */
[----:B------:R-:W1:Y:S02]  /*5530*/  SYNCS.PHASECHK.TRANS64.TRYWAIT P1, [R3+URZ+0x30], R0 ;  /* 0x00003000030075a7 */ /* 0x000e6400080211ff */
[----:B-1----:R-:W-:Y:S05]  /*5540*/  @!P1 BRA `(.L_x_89) ;  /* 0x0000003400089947 */ /* 0x002fea0003800000 */
.L_x_88:
[----:B------:R-:W-:Y:S05]  /*5550*/  BSYNC B0 ;  /* 0x0000000000007941 */ /* 0x000fea0003800000 */
.L_x_87:
[----:B------:R-:W-:Y:S01]  /*5560*/  ISETP.NE.AND P1, PT, R209, RZ, PT ;  /* 0x000000ffd100720c */ /* 0x000fe20003f25270 */
[----:B-1----:R-:W-:Y:S02]  /*5570*/  VIADD R3, R3, 0x40 ;  /* 0x0000004003037836 */ /* 0x002fe40000000000 */
[----:B------:R-:W-:Y:S02]  /*5580*/  IMAD.U32 R0, RZ, RZ, UR37 ;  /* 0x00000025ff007e24 */ /* 0x000fe4000f8e00ff */
[----:B------:R-:W-:Y:S03]  /*5590*/  VIADD R181, R181, 0x1 ;  /* 0x00000001b5b57836 */ /* 0x000fe60000000000 */
[----:B------:R-:W-:Y:S05]  /*55a0*/  PRMT R0, R0, 0x654, R3 ;  /* 0x0000065400007816 */ /* 0x000fea0000000003 */
[----:B------:R1:W3:Y:S04]  /*55b0*/  @P1 LDS.128 R148, [R6] ;  /* 0x0000000006941984 */ /* 0x0002e80000000c00 */
[----:B------:R1:W1:Y:S04]  /*55c0*/  @P1 LDS.128 R156, [R5+0x20] ;  /* 0x00002000059c1984 */ /* 0x0002680000000c00 */
[----:B------:R1:W1:Y:S04]  /*55d0*/  @P1 LDS.128 R152, [R7+0x10] ;  /* 0x0000100007981984 */ /* 0x0002680000000c00 */
[----:B------:R1:W1:Y:S01]  /*55e0*/  @P1 LDS.128 R160, [R4+0x10] ;  /* 0x0000100004a01984 */ /* 0x0002620000000c00 */
[C---:B------:R-:W-:Y:S01]  /*55f0*/  ISETP.NE.AND P1, PT, R181.reuse, 0x2, PT ;  /* 0x00000002b500780c */ /* 0x040fe20003f25270 */
[----:B------:R-:W-:Y:S01]  /*5600*/  @!PT LDS RZ, [RZ] ;  /* 0x00000000fffff984 */ /* 0x000fe20000000800 */
[----:B------:R-:W-:Y:S01]  /*5610*/  @!PT LDS RZ, [RZ] ;  /* 0x00000000fffff984 */ /* 0x000fe20000000800 */
[----:B------:R-:W-:Y:S01]  /*5620*/  @!PT LDS RZ, [RZ] ;  /* 0x00000000fffff984 */ /* 0x000fe20000000800 */
[----:B------:R-:W-:Y:S01]  /*5630*/  @!PT LDS RZ, [RZ] ;  /* 0x00000000fffff984 */ /* 0x000fe20000000800 */
[----:B------:R5:W-:Y:S06]  /*5640*/  MEMBAR.ALL.CTA ;  /* 0x0000000000007992 */ /* 0x000bec0000008000 */
[----:B-----5:R-:W5:Y:S01]  /*5650*/  FENCE.VIEW.ASYNC.S ;  /* 0x00000000000073c6 */ /* 0x020f620000000000 */
[----:B------:R-:W-:Y:S02]  /*5660*/  SEL R3, RZ, 0x1, P1 ;  /* 0x00000001ff037807 */ /* 0x000fe40000800000 */
[----:B------:R-:W-:Y:S02]  /*5670*/  SEL R181, R181, RZ, P1 ;  /* 0x000000ffb5b57207 */ /* 0x000fe40000800000 */
[----:B------:R-:W-:Y:S01]  /*5680*/  LOP3.LUT R180, R180, R3, RZ, 0x3c, !PT ;  /* 0x00000003b4b47212 */ /* 0x000fe200078e3cff */
[----:B-----5:R1:W-:Y:S06]  /*5690*/  SYNCS.ARRIVE.TRANS64.RED.A1T0 RZ, [R0+URZ], RZ ;  /* 0x000000ff00ff79a7 */ /* 0x0203ec00081004ff */
.L_x_86:
[----:B------:R-:W-:Y:S05]  /*56a0*/  BSYNC B1 ;  /* 0x0000000000017941 */ /* 0x000fea0003800000 */
.L_x_85:
[----:B-1----:R-:W-:Y:S04]  /*56b0*/  SHF.R.U32.HI R0, RZ, 0x15, R80 ;  /* 0x00000015ff007819 */ /* 0x002fe80000011650 */
[----:B------:R-:W-:Y:S01]  /*56c0*/  LOP3.LUT P1, RZ, R0, 0x3, R173, 0x48, !PT ;  /* 0x0000000300ff7812 */ /* 0x000fe200078248ad */
[----:B------:R-:W-:Y:S01]  /*56d0*/  @!UPT UIADD3 URZ, UPT, UPT, URZ, URZ, URZ ;  /* 0x000000fffffff290 */ /* 0x000fe2000fffe0ff */
[----:B----4-:R-:W-:Y:S11]  /*56e0*/  @P0 BRA `(.L_x_90) ;  /* 0x0000000000080947 */ /* 0x010ff60003800000 */
[----:B------:R-:W1:Y:S02]  /*56f0*/  SYNCS.PHASECHK.TRANS64.TRYWAIT P0, [R207+URZ+0x80], R2 ;  /* 0x00008002cf0075a7 */ /* 0x000e6400080011ff */
[----:B-1----:R-:W-:Y:S05]  /*5700*/  @!P0 BRA `(.L_x_91) ;  /* 0x0000003000ac8947 */ /* 0x002fea0003800000 */
.L_x_90:
[----:B------:R-:W-:Y:S04]  /*5710*/  BSSY.RECONVERGENT B6, `(.L_x_92) ;  /* 0x0000012000067945 */ /* 0x000fe80003800200 */
[----:B------:R-:W-:Y:S05]  /*5720*/  @!P1 BRA `(.L_x_93) ;  /* 0x0000000000409947 */ /* 0x000fea0003800000 */
[----:B------:R-:W4:Y:S01]  /*5730*/  LDCU.64 UR8, c[0x4][0x70] ;  /* 0x01000e00ff0877ac */ /* 0x000f220008000a00 */
[----:B------:R-:W-:Y:S01]  /*5740*/  MOV R3, 0x0 ;  /* 0x0000000000037802 */ /* 0x000fe20000000f00 */
[----:B------:R-:W-:Y:S02]  /*5750*/  HFMA2 R12, -RZ, RZ, 0, 5.9604644775390625e-08 ;  /* 0x00000001ff0c7431 */ /* 0x000fe400000001ff */
[----:B------:R-:W-:Y:S02]  /*5760*/  IMAD.MOV.U32 R8, RZ, RZ, 0x192 ;  /* 0x00000192ff087424 */ /* 0x000fe400078e00ff */
[----:B------:R-:W-:Y:S01]  /*5770*/  IMAD.MOV.U32 R13, RZ, RZ, RZ ;  /* 0x000000ffff0d7224 */ /* 0x000fe200078e00ff */
[----:B------:R-:W5:Y:S01]  /*5780*/  LDCU.64 UR6, c[0x4][0x78] ;  /* 0x01000f00ff0677ac */ /* 0x000f620008000a00 */
[----:B-1----:R-:W1:Y:S01]  /*5790*/  LDC.64 R2, c[0x4][R3] ;  /* 0x0100000003027b82 */ /* 0x002e620000000a00 */
[----:B------:R-:W2:Y:S01]  /*57a0*/  LDCU.64 UR4, c[0x4][0x10] ;  /* 0x01000200ff0477ac */ /* 0x000ea20008000a00 */
[----:B----4-:R-:W-:Y:S01]  /*57b0*/  MOV R5, UR9 ;  /* 0x0000000900057c02 */ /* 0x010fe20008000f00 */
[----:B------:R-:W-:Y:S01]  /*57c0*/  IMAD.U32 R4, RZ, RZ, UR8 ;  /* 0x00000008ff047e24 */ /* 0x000fe2000f8e00ff */
[----:B-----5:R-:W-:Y:S01]  /*57d0*/  MOV R7, UR7 ;  /* 0x0000000700077c02 */ /* 0x020fe20008000f00 */
[----:B------:R-:W-:Y:S01]  /*57e0*/  IMAD.U32 R6, RZ, RZ, UR6 ;  /* 0x00000006ff067e24 */ /* 0x000fe2000f8e00ff */
[----:B--2---:R-:W-:Y:S01]  /*57f0*/  MOV R11, UR5 ;  /* 0x00000005000b7c02 */ /* 0x004fe20008000f00 */
[----:B------:R-:W-:Y:S02]  /*5800*/  IMAD.U32 R10, RZ, RZ, UR4 ;  /* 0x00000004ff0a7e24 */ /* 0x000fe4000f8e00ff */
[----:B------:R-:W-:Y:S07]  /*5810*/  LEPC R20, `(.L_x_93) ;  /* 0x000000001014794e */ /* 0x000fee0000000000 */
[----:B-1-3--:R-:W-:Y:S05]  /*5820*/  CALL.ABS.NOINC R2 ;  /* 0x0000000002007343 */ /* 0x00afea0003c00000 */
.L_x_93:
[----:B------:R-:W-:Y:S05]  /*5830*/  BSYNC.RECONVERGENT B6 ;  /* 0x0000000000067941 */ /* 0x000fea0003800200 */
.L_x_92:
[-C--:B---3--:R-:W-:Y:S01]  /*5840*/  F2FP.F16.E5M2.UNPACK_B R83, R148.reuse ;  /* 0x00000094ff53723e */ /* 0x088fe200020004ff */
[----:B------:R-:W-:Y:S05]  /*5850*/  WARPSYNC.ALL ;  /* 0x0000000000007948 */ /* 0x000fea0003800000 */
[----:B------:R-:W-:Y:S01]  /*5860*/  R2UR UR4, R80 ;  /* 0x00000000500472ca */ /* 0x000fe200000e0000 */
[--C-:B------:R-:W-:Y:S01]  /*5870*/  HADD2.F32 R82, -RZ, R83.reuse.H0_H0 ;  /* 0x20000053ff527230 */ /* 0x100fe20000004100 */
[----:B------:R-:W-:Y:S01]  /*5880*/  F2FP.F16.E5M2.UNPACK_B R85, R148.H1 ;  /* 0x00000094ff55723e */ /* 0x000fe200030004ff */
[----:B------:R-:W-:Y:S01]  /*5890*/  HADD2.F32 R83, -RZ, R83.H1_H1 ;  /* 0x30000053ff537230 */ /* 0x000fe20000004100 */
[-C--:B------:R-:W-:Y:S01]  /*58a0*/  F2FP.F16.E5M2.UNPACK_B R87, R149.reuse ;  /* 0x00000095ff57723e */ /* 0x080fe200020004ff */
[----:B------:R-:W-:Y:S01]  /*58b0*/  BSSY.RECONVERGENT B0, `(.L_x_94) ;  /* 0x000011d000007945 */ /* 0x000fe20003800200 */
[----:B------:R-:W-:Y:S01]  /*58c0*/  F2FP.F16.E5M2.UNPACK_B R89, R149.H1 ;  /* 0x00000095ff59723e */ /* 0x000fe200030004ff */
[----:B------:R-:W-:Y:S01]  /*58d0*/  HADD2.F32 R84, -RZ, R85.H0_H0 ;  /* 0x20000055ff547230 */ /* 0x000fe20000004100 */
[-C--:B------:R-:W-:Y:S01]  /*58e0*/  F2FP.F16.E5M2.UNPACK_B R91, R150.reuse ;  /* 0x00000096ff5b723e */ /* 0x080fe200020004ff */
[----:B------:R-:W-:Y:S01]  /*58f0*/  HADD2.F32 R88, -RZ, R87.H1_H1 ;  /* 0x30000057ff587230 */ /* 0x000fe20000004100 */
[----:B------:R-:W-:Y:S01]  /*5900*/  F2FP.F16.E5M2.UNPACK_B R93, R150.H1 ;  /* 0x00000096ff5d723e */ /* 0x000fe200030004ff */
[----:B------:R-:W-:Y:S01]  /*5910*/  HADD2.F32 R86, -RZ, R85.H1_H1 ;  /* 0x30000055ff567230 */ /* 0x000fe20000004100 */
[-C--:B------:R-:W-:Y:S01]  /*5920*/  F2FP.F16.E5M2.UNPACK_B R95, R151.reuse ;  /* 0x00000097ff5f723e */ /* 0x080fe200020004ff */
[----:B------:R-:W2:Y:S01]  /*5930*/  LDTM.x64 R4, tmem[UR4] ;  /* 0x00000004000479ee */ /* 0x000ea20008340000 */
[----:B------:R-:W-:Y:S01]  /*5940*/  F2FP.F16.E5M2.UNPACK_B R97, R151.H1 ;  /* 0x00000097ff61723e */ /* 0x000fe200030004ff */
[----:B------:R-:W-:Y:S01]  /*5950*/  HADD2.F32 R85, -RZ, R87.H0_H0 ;  /* 0x20000057ff557230 */ /* 0x000fe20000004100 */
[-C--:B------:R-:W-:Y:S01]  /*5960*/  F2FP.F16.E5M2.UNPACK_B R99, R152.reuse ;  /* 0x00000098ff63723e */ /* 0x080fe200020004ff */
[----:B------:R-:W-:Y:S01]  /*5970*/  HADD2.F32 R87, -RZ, R89.H0_H0 ;  /* 0x20000059ff577230 */ /* 0x000fe20000004100 */
[----:B------:R-:W-:Y:S01]  /*5980*/  F2FP.F16.E5M2.UNPACK_B R101, R152.H1 ;  /* 0x00000098ff65723e */ /* 0x000fe200030004ff */
[----:B------:R-:W-:Y:S01]  /*5990*/  HADD2.F32 R92, -RZ, R91.H1_H1 ;  /* 0x3000005bff5c7230 */ /* 0x000fe20000004100 */
[----:B------:R-:W-:Y:S01]  /*59a0*/  ISETP.NE.AND P6, PT, R184, RZ, PT ;  /* 0x000000ffb800720c */ /* 0x000fe20003fc5270 */
[----:B------:R-:W-:Y:S01]  /*59b0*/  HADD2.F32 R96, -RZ, R95.H1_H1 ;  /* 0x3000005fff607230 */ /* 0x000fe20000004100 */
[----:B------:R-:W-:Y:S01]  /*59c0*/  SHF.L.U32 R211, R176, 0x4, RZ ;  /* 0x00000004b0d37819 */ /* 0x000fe200000006ff */
[----:B------:R-:W-:Y:S01]  /*59d0*/  HADD2.F32 R100, -RZ, R99.H1_H1 ;  /* 0x30000063ff647230 */ /* 0x000fe20000004100 */
[----:B------:R-:W-:Y:S01]  /*59e0*/  SHF.L.U32 R219, R175, 0x4, RZ ;  /* 0x00000004afdb7819 */ /* 0x000fe200000006ff */
[----:B------:R-:W-:Y:S01]  /*59f0*/  HADD2.F32 R90, -RZ, R89.H1_H1 ;  /* 0x30000059ff5a7230 */ /* 0x000fe20000004100 */
[C---:B------:R-:W-:Y:S01]  /*5a00*/  IADD3 R204, PT, PT, R190.reuse, R211, RZ ;  /* 0x000000d3becc7210 */ /* 0x040fe20007ffe0ff */
[----:B------:R-:W-:Y:S01]  /*5a10*/  HADD2.F32 R89, -RZ, R91.H0_H0 ;  /* 0x2000005bff597230 */ /* 0x000fe20000004100 */
[----:B------:R-:W-:Y:S01]  /*5a20*/  IADD3 R206, PT, PT, R190, R219, RZ ;  /* 0x000000dbbece7210 */ /* 0x000fe20007ffe0ff */
[--C-:B------:R-:W-:Y:S01]  /*5a30*/  HADD2.F32 R91, -RZ, R93.reuse.H0_H0 ;  /* 0x2000005dff5b7230 */ /* 0x100fe20000004100 */
[----:B------:R-:W-:Y:S01]  /*5a40*/  SHF.L.U32 R217, R188, 0x4, RZ ;  /* 0x00000004bcd97819 */ /* 0x000fe200000006ff */
[----:B------:R-:W-:Y:S01]  /*5a50*/  HADD2.F32 R94, -RZ, R93.H1_H1 ;  /* 0x3000005dff5e7230 */ /* 0x000fe20000004100 */
[-C--:B------:R-:W-:Y:S01]  /*5a60*/  F2FP.F16.E5M2.UNPACK_B R103, R153.reuse ;  /* 0x00000099ff67723e */ /* 0x080fe200020004ff */
[----:B------:R-:W-:Y:S01]  /*5a70*/  HADD2.F32 R93, -RZ, R95.H0_H0 ;  /* 0x2000005fff5d7230 */ /* 0x000fe20000004100 */
[----:B------:R-:W-:Y:S01]  /*5a80*/  IADD3 R205, PT, PT, R217, R204, RZ ;  /* 0x000000ccd9cd7210 */ /* 0x000fe20007ffe0ff */
[----:B------:R-:W-:Y:S01]  /*5a90*/  HADD2.F32 R95, -RZ, R97.H0_H0 ;  /* 0x20000061ff5f7230 */ /* 0x000fe20000004100 */
[----:B------:R-:W-:Y:S01]  /*5aa0*/  F2FP.F16.E5M2.UNPACK_B R105, R153.H1 ;  /* 0x00000099ff69723e */ /* 0x000fe200030004ff */
[C---:B--2---:R-:W-:Y:S01]  /*5ab0*/  FMUL R0, R78.reuse, R4 ;  /* 0x000000044e007220 */ /* 0x044fe20000400000 */
[C---:B-1----:R-:W-:Y:S01]  /*5ac0*/  FMUL R2, R78.reuse, R5 ;  /* 0x000000054e027220 */ /* 0x042fe20000400000 */
[C---:B------:R-:W-:Y:S01]  /*5ad0*/  FMUL R4, R78.reuse, R8 ;  /* 0x000000084e047220 */ /* 0x040fe20000400000 */
[C---:B------:R-:W-:Y:S01]  /*5ae0*/  FMUL R5, R78.reuse, R9 ;  /* 0x000000094e057220 */ /* 0x040fe20000400000 */
[C---:B------:R-:W-:Y:S01]  /*5af0*/  FFMA R0, R81.reuse, R82, R0 ;  /* 0x0000005251007223 */ /* 0x040fe20000000000 */
[C---:B------:R-:W-:Y:S01]  /*5b00*/  FFMA R2, R81.reuse, R83, R2 ;  /* 0x0000005351027223 */ /* 0x040fe20000000002 */
[C---:B------:R-:W-:Y:S01]  /*5b10*/  FMUL R8, R78.reuse, R12 ;  /* 0x0000000c4e087220 */ /* 0x040fe20000400000 */
[C---:B------:R-:W-:Y:S01]  /*5b20*/  FMUL R9, R78.reuse, R13 ;  /* 0x0000000d4e097220 */ /* 0x040fe20000400000 */
[C---:B------:R-:W-:Y:S01]  /*5b30*/  FMUL R12, R78.reuse, R16 ;  /* 0x000000104e0c7220 */ /* 0x040fe20000400000 */
[C---:B------:R-:W-:Y:S01]  /*5b40*/  FMUL R13, R78.reuse, R17 ;  /* 0x000000114e0d7220 */ /* 0x040fe20000400000 */
[C---:B------:R-:W-:Y:S01]  /*5b50*/  FMUL R16, R78.reuse, R20 ;  /* 0x000000144e107220 */ /* 0x040fe20000400000 */
[C---:B------:R-:W-:Y:S01]  /*5b60*/  FMUL R17, R78.reuse, R21 ;  /* 0x000000154e117220 */ /* 0x040fe20000400000 */
[----:B------:R-:W-:Y:S02]  /*5b70*/  HADD2.F32 R104, -RZ, R103.H1_H1 ;  /* 0x30000067ff687230 */ /* 0x000fe40000004100 */
[C---:B------:R-:W-:Y:S01]  /*5b80*/  FMUL R20, R78.reuse, R24 ;  /* 0x000000184e147220 */ /* 0x040fe20000400000 */
[C---:B------:R-:W-:Y:S01]  /*5b90*/  FMUL R21, R78.reuse, R25 ;  /* 0x000000194e157220 */ /* 0x040fe20000400000 */
[C---:B------:R-:W-:Y:S01]  /*5ba0*/  FMUL R24, R78.reuse, R28 ;  /* 0x0000001c4e187220 */ /* 0x040fe20000400000 */
[C---:B------:R-:W-:Y:S01]  /*5bb0*/  FMUL R25, R78.reuse, R29 ;  /* 0x0000001d4e197220 */ /* 0x040fe20000400000 */
[C---:B------:R-:W-:Y:S01]  /*5bc0*/  FMUL R28, R78.reuse, R32 ;  /* 0x000000204e1c7220 */ /* 0x040fe20000400000 */
[C---:B------:R-:W-:Y:S01]  /*5bd0*/  FMUL R29, R78.reuse, R33 ;  /* 0x000000214e1d7220 */ /* 0x040fe20000400000 */
[C---:B------:R-:W-:Y:S01]  /*5be0*/  FMUL R32, R78.reuse, R36 ;  /* 0x000000244e207220 */ /* 0x040fe20000400000 */
[----:B------:R-:W-:Y:S01]  /*5bf0*/  F2FP.F16.E5M2.UNPACK_B R107, R154 ;  /* 0x0000009aff6b723e */ /* 0x000fe200020004ff */
[C---:B------:R-:W-:Y:S01]  /*5c00*/  FMUL R33, R78.reuse, R37 ;  /* 0x000000254e217220 */ /* 0x040fe20000400000 */
[C---:B------:R-:W-:Y:S01]  /*5c10*/  FMUL R36, R78.reuse, R40 ;  /* 0x000000284e247220 */ /* 0x040fe20000400000 */
[----:B------:R-:W-:Y:S01]  /*5c20*/  F2FP.F16.E5M2.UNPACK_B R109, R154.H1 ;  /* 0x0000009aff6d723e */ /* 0x000fe200030004ff */
[C---:B------:R-:W-:Y:S01]  /*5c30*/  FMUL R37, R78.reuse, R41 ;  /* 0x000000294e257220 */ /* 0x040fe20000400000 */
[----:B------:R-:W-:Y:S02]  /*5c40*/  HADD2.F32 R108, -RZ, R107.H1_H1 ;  /* 0x3000006bff6c7230 */ /* 0x000fe40000004100 */
        /* <DEDUP_REMOVED lines=26> */
[C---:B------:R-:W-:Y:S01]  /*5df0*/  FFMA R3, R81.reuse, R84, R3 ;  /* 0x0000005451037223 */ /* 0x040fe20000000003 */
[C---:B------:R-:W-:Y:S01]  /*5e00*/  FFMA R7, R81.reuse, R86, R7 ;  /* 0x0000005651077223 */ /* 0x040fe20000000007 */
[----:B------:R-:W-:Y:S01]  /*5e10*/  F2FP.F16.E5M2.UNPACK_B R127, R159 ;  /* 0x0000009fff7f723e */ /* 0x000fe200020004ff */
[C---:B------:R-:W-:Y:S01]  /*5e20*/  FFMA R4, R81.reuse, R85, R4 ;  /* 0x0000005551047223 */ /* 0x040fe20000000004 */
[C---:B------:R-:W-:Y:S01]  /*5e30*/  FFMA R5, R81.reuse, R88, R5 ;  /* 0x0000005851057223 */ /* 0x040fe20000000005 */
[----:B------:R-:W-:Y:S01]  /*5e40*/  F2FP.F16.E5M2.UNPACK_B R129, R159.H1 ;  /* 0x0000009fff81723e */ /* 0x000fe200030004ff */
[----:B------:R-:W-:Y:S01]  /*5e50*/  FFMA R6, R81, R87, R6 ;  /* 0x0000005751067223 */ /* 0x000fe20000000006 */
[----:B------:R-:W-:Y:S01]  /*5e60*/  F2FP.SATFINITE.E5M2.F32.PACK_AB_MERGE_C R185, R7, R3, RZ ;  /* 0x0000000307b9723e */ /* 0x000fe200048060ff */
[----:B------:R-:W-:Y:S02]  /*5e70*/  HADD2.F32 R124, -RZ, R123.H1_H1 ;  /* 0x3000007bff7c7230 */ /* 0x000fe40000004100 */
[----:B------:R-:W-:Y:S01]  /*5e80*/  FMUL R11, R78, R11 ;  /* 0x0000000b4e0b7220 */ /* 0x000fe20000400000 */
[----:B------:R-:W-:Y:S01]  /*5e90*/  HADD2.F32 R128, -RZ, R127.H1_H1 ;  /* 0x3000007fff807230 */ /* 0x000fe20000004100 */
[----:B------:R-:W-:Y:S01]  /*5ea0*/  F2FP.SATFINITE.E5M2.F32.PACK_AB_MERGE_C R184, R2, R0, R185 ;  /* 0x0000000002b8723e */ /* 0x000fe200048060b9 */
[C---:B------:R-:W-:Y:S01]  /*5eb0*/  FMUL R10, R78.reuse, R14 ;  /* 0x0000000e4e0a7220 */ /* 0x040fe20000400000 */
[C---:B------:R-:W-:Y:S01]  /*5ec0*/  FFMA R11, R81.reuse, R90, R11 ;  /* 0x0000005a510b7223 */ /* 0x040fe2000000000b */
[C---:B------:R-:W-:Y:S01]  /*5ed0*/  FFMA R8, R81.reuse, R89, R8 ;  /* 0x0000005951087223 */ /* 0x040fe20000000008 */
[----:B------:R-:W-:Y:S01]  /*5ee0*/  FFMA R9, R81, R92, R9 ;  /* 0x0000005c51097223 */ /* 0x000fe20000000009 */
[----:B------:R-:W-:Y:S01]  /*5ef0*/  F2FP.F16.E5M2.UNPACK_B R131, R160 ;  /* 0x000000a0ff83723e */ /* 0x000fe200020004ff */
[----:B------:R-:W-:Y:S01]  /*5f00*/  HADD2.F32 R98, -RZ, R97.H1_H1 ;  /* 0x30000061ff627230 */ /* 0x000fe20000004100 */
[----:B------:R-:W-:Y:S01]  /*5f10*/  F2FP.SATFINITE.E5M2.F32.PACK_AB_MERGE_C R186, R11, R6, RZ ;  /* 0x000000060bba723e */ /* 0x000fe200048060ff */
[----:B------:R-:W-:Y:S01]  /*5f20*/  FFMA R10, R81, R91, R10 ;  /* 0x0000005b510a7223 */ /* 0x000fe2000000000a */
[----:B------:R-:W-:Y:S02]  /*5f30*/  HADD2.F32 R97, -RZ, R99.H0_H0 ;  /* 0x20000063ff617230 */ /* 0x000fe40000004100 */
[C---:B------:R-:W-:Y:S01]  /*5f40*/  FMUL R15, R78.reuse, R15 ;  /* 0x0000000f4e0f7220 */ /* 0x040fe20000400000 */
[----:B------:R-:W-:Y:S01]  /*5f50*/  F2FP.SATFINITE.E5M2.F32.PACK_AB_MERGE_C R185, R5, R4, R186 ;  /* 0x0000000405b9723e */ /* 0x000fe200048060ba */
[----:B------:R-:W-:Y:S02]  /*5f60*/  HADD2.F32 R132, -RZ, R131.H1_H1 ;  /* 0x30000083ff847230 */ /* 0x000fe40000004100 */
[C---:B------:R-:W-:Y:S01]  /*5f70*/  FMUL R14, R78.reuse, R18 ;  /* 0x000000124e0e7220 */ /* 0x040fe20000400000 */
[C---:B------:R-:W-:Y:S01]  /*5f80*/  FFMA R15, R81.reuse, R94, R15 ;  /* 0x0000005e510f7223 */ /* 0x040fe2000000000f */
[C---:B------:R-:W-:Y:S01]  /*5f90*/  FFMA R12, R81.reuse, R93, R12 ;  /* 0x0000005d510c7223 */ /* 0x040fe2000000000c */
[----:B------:R-:W-:Y:S01]  /*5fa0*/  FFMA R13, R81, R96, R13 ;  /* 0x00000060510d7223 */ /* 0x000fe2000000000d */
[----:B------:R-:W-:Y:S01]  /*5fb0*/  F2FP.F16.E5M2.UNPACK_B R133, R160.H1 ;  /* 0x000000a0ff85723e */ /* 0x000fe200030004ff */
[--C-:B------:R-:W-:Y:S01]  /*5fc0*/  HADD2.F32 R99, -RZ, R101.reuse.H0_H0 ;  /* 0x20000065ff637230 */ /* 0x100fe20000004100 */
[----:B------:R-:W-:Y:S01]  /*5fd0*/  F2FP.SATFINITE.E5M2.F32.PACK_AB_MERGE_C R186, R15, R10, RZ ;  /* 0x0000000a0fba723e */ /* 0x000fe200048060ff */
[----:B------:R-:W-:Y:S01]  /*5fe0*/  FFMA R14, R81, R95, R14 ;  /* 0x0000005f510e7223 */ /* 0x000fe2000000000e */
[C---:B------:R-:W-:Y:S01]  /*5ff0*/  FMUL R19, R78.reuse, R19 ;  /* 0x000000134e137220 */ /* 0x040fe20000400000 */
[----:B------:R-:W-:Y:S01]  /*6000*/  HADD2.F32 R102, -RZ, R101.H1_H1 ;  /* 0x30000065ff667230 */ /* 0x000fe20000004100 */
[----:B------:R-:W-:Y:S01]  /*6010*/  F2FP.SATFINITE.E5M2.F32.PACK_AB_MERGE_C R186, R9, R8, R186 ;  /* 0x0000000809ba723e */ /* 0x000fe200048060ba */
[----:B------:R-:W-:Y:S02]  /*6020*/  HADD2.F32 R101, -RZ, R103.H0_H0 ;  /* 0x20000067ff657230 */ /* 0x000fe40000004100 */
[C---:B------:R-:W-:Y:S01]  /*6030*/  FFMA R19, R81.reuse, R98, R19 ;  /* 0x0000006251137223 */ /* 0x040fe20000000013 */
[C---:B------:R-:W-:Y:S01]  /*6040*/  FFMA R16, R81.reuse, R97, R16 ;  /* 0x0000006151107223 */ /* 0x040fe20000000010 */
[----:B------:R-:W-:Y:S01]  /*6050*/  FFMA R17, R81, R100, R17 ;  /* 0x0000006451117223 */ /* 0x000fe20000000011 */
[C---:B------:R-:W-:Y:S01]  /*6060*/  FMUL R18, R78.reuse, R22 ;  /* 0x000000164e127220 */ /* 0x040fe20000400000 */
[----:B------:R-:W-:Y:S01]  /*6070*/  F2FP.F16.E5M2.UNPACK_B R135, R161 ;  /* 0x000000a1ff87723e */ /* 0x000fe200020004ff */
        /* <DEDUP_REMOVED lines=10> */
[----:B------:R1:W-:Y:S01]  /*6120*/  STS.128 [R172+UR49+0x4200], R184 ;  /* 0x004200b8ac007988 */ /* 0x0003e20008000c31 */
[----:B------:R-:W-:Y:S01]  /*6130*/  HADD2.F32 R136, -RZ, R135.H1_H1 ;  /* 0x30000087ff887230 */ /* 0x000fe20000004100 */
[----:B------:R-:W-:Y:S01]  /*6140*/  F2FP.SATFINITE.E5M2.F32.PACK_AB_MERGE_C R196, R23, R18, RZ ;  /* 0x0000001217c4723e */ /* 0x000fe200048060ff */
[C---:B------:R-:W-:Y:S01]  /*6150*/  FMUL R22, R78.reuse, R26 ;  /* 0x0000001a4e167220 */ /* 0x040fe20000400000 */
[C---:B------:R-:W-:Y:S01]  /*6160*/  FMUL R27, R78.reuse, R27 ;  /* 0x0000001b4e1b7220 */ /* 0x040fe20000400000 */
[--C-:B------:R-:W-:Y:S01]  /*6170*/  HADD2.F32 R107, -RZ, R109.reuse.H0_H0 ;  /* 0x2000006dff6b7230 */ /* 0x100fe20000004100 */
[----:B------:R-:W-:Y:S01]  /*6180*/  F2FP.SATFINITE.E5M2.F32.PACK_AB_MERGE_C R196, R17, R16, R196 ;  /* 0x0000001011c4723e */ /* 0x000fe200048060c4 */
[C---:B------:R-:W-:Y:S01]  /*6190*/  FFMA R22, R81.reuse, R103, R22 ;  /* 0x0000006751167223 */ /* 0x040fe20000000016 */
[C---:B------:R-:W-:Y:S01]  /*61a0*/  FFMA R27, R81.reuse, R106, R27 ;  /* 0x0000006a511b7223 */ /* 0x040fe2000000001b */
[C---:B------:R-:W-:Y:S01]  /*61b0*/  FFMA R24, R81.reuse, R105, R24 ;  /* 0x0000006951187223 */ /* 0x040fe20000000018 */
[----:B------:R-:W-:Y:S01]  /*61c0*/  F2FP.F16.E5M2.UNPACK_B R137, R161.H1 ;  /* 0x000000a1ff89723e */ /* 0x000fe200030004ff */
[----:B------:R-:W-:Y:S02]  /*61d0*/  HADD2.F32 R110, -RZ, R109.H1_H1 ;  /* 0x3000006dff6e7230 */ /* 0x000fe40000004100 */
[----:B------:R-:W-:Y:S01]  /*61e0*/  FFMA R25, R81, R108, R25 ;  /* 0x0000006c51197223 */ /* 0x000fe20000000019 */
[----:B------:R-:W-:Y:S01]  /*61f0*/  F2FP.SATFINITE.E5M2.F32.PACK_AB_MERGE_C R197, R27, R22, RZ ;  /* 0x000000161bc5723e */ /* 0x000fe200048060ff */
[----:B------:R-:W-:Y:S02]  /*6200*/  HADD2.F32 R109, -RZ, R111.H0_H0 ;  /* 0x2000006fff6d7230 */ /* 0x000fe40000004100 */
[C---:B------:R-:W-:Y:S01]  /*6210*/  FMUL R26, R78.reuse, R30 ;  /* 0x0000001e4e1a7220 */ /* 0x040fe20000400000 */
[C---:B------:R-:W-:Y:S01]  /*6220*/  FMUL R31, R78.reuse, R31 ;  /* 0x0000001f4e1f7220 */ /* 0x040fe20000400000 */
[--C-:B------:R-:W-:Y:S01]  /*6230*/  HADD2.F32 R111, -RZ, R113.reuse.H0_H0 ;  /* 0x20000071ff6f7230 */ /* 0x100fe20000004100 */
[----:B------:R-:W-:Y:S01]  /*6240*/  F2FP.SATFINITE.E5M2.F32.PACK_AB_MERGE_C R197, R21, R20, R197 ;  /* 0x0000001415c5723e */ /* 0x000fe200048060c5 */
[C---:B------:R-:W-:Y:S01]  /*6250*/  FFMA R26, R81.reuse, R107, R26 ;  /* 0x0000006b511a7223 */ /* 0x040fe2000000001a */
[C---:B------:R-:W-:Y:S01]  /*6260*/  FFMA R31, R81.reuse, R110, R31 ;  /* 0x0000006e511f7223 */ /* 0x040fe2000000001f */
[C---:B------:R-:W-:Y:S01]  /*6270*/  FFMA R28, R81.reuse, R109, R28 ;  /* 0x0000006d511c7223 */ /* 0x040fe2000000001c */
[----:B------:R-:W-:Y:S01]  /*6280*/  F2FP.F16.E5M2.UNPACK_B R139, R162 ;  /* 0x000000a2ff8b723e */ /* 0x000fe200020004ff */
[----:B------:R-:W-:Y:S02]  /*6290*/  HADD2.F32 R114, -RZ, R113.H1_H1 ;  /* 0x30000071ff727230 */ /* 0x000fe40000004100 */
[----:B------:R-:W-:Y:S01]  /*62a0*/  FFMA R29, R81, R112, R29 ;  /* 0x00000070511d7223 */ /* 0x000fe2000000001d */
[----:B------:R-:W-:Y:S01]  /*62b0*/  F2FP.SATFINITE.E5M2.F32.PACK_AB_MERGE_C R198, R31, R26, RZ ;  /* 0x0000001a1fc6723e */ /* 0x000fe200048060ff */
[----:B------:R-:W-:Y:S02]  /*62c0*/  HADD2.F32 R113, -RZ, R115.H0_H0 ;  /* 0x20000073ff717230 */ /* 0x000fe40000004100 */
[C---:B------:R-:W-:Y:S01]  /*62d0*/  FMUL R30, R78.reuse, R34 ;  /* 0x000000224e1e7220 */ /* 0x040fe20000400000 */
[----:B------:R-:W-:Y:S01]  /*62e0*/  HADD2.F32 R140, -RZ, R139.H1_H1 ;  /* 0x3000008bff8c7230 */ /* 0x000fe20000004100 */
[----:B------:R-:W-:Y:S01]  /*62f0*/  F2FP.SATFINITE.E5M2.F32.PACK_AB_MERGE_C R198, R25, R24, R198 ;  /* 0x0000001819c6723e */ /* 0x000fe200048060c6 */
[C---:B------:R-:W-:Y:S01]  /*6300*/  FMUL R35, R78.reuse, R35 ;  /* 0x000000234e237220 */ /* 0x040fe20000400000 */
[--C-:B------:R-:W-:Y:S02]  /*6310*/  HADD2.F32 R115, -RZ, R117.reuse.H0_H0 ;  /* 0x20000075ff737230 */ /* 0x100fe40000004100 */
[C---:B------:R-:W-:Y:S01]  /*6320*/  FFMA R30, R81.reuse, R111, R30 ;  /* 0x0000006f511e7223 */ /* 0x040fe2000000001e */
[----:B------:R-:W-:Y:S02]  /*6330*/  HADD2.F32 R118, -RZ, R117.H1_H1 ;  /* 0x30000075ff767230 */ /* 0x000fe40000004100 */
[C---:B------:R-:W-:Y:S01]  /*6340*/  FFMA R35, R81.reuse, R114, R35 ;  /* 0x0000007251237223 */ /* 0x040fe20000000023 */
[C---:B------:R-:W-:Y:S01]  /*6350*/  FFMA R32, R81.reuse, R113, R32 ;  /* 0x0000007151207223 */ /* 0x040fe20000000020 */
[----:B------:R-:W-:Y:S01]  /*6360*/  F2FP.F16.E5M2.UNPACK_B R141, R162.H1 ;  /* 0x000000a2ff8d723e */ /* 0x000fe200030004ff */
[----:B------:R-:W-:Y:S01]  /*6370*/  FFMA R33, R81, R116, R33 ;  /* 0x0000007451217223 */ /* 0x000fe20000000021 */
[----:B------:R-:W-:Y:S01]  /*6380*/  HADD2.F32 R117, -RZ, R119.H0_H0 ;  /* 0x20000077ff757230 */ /* 0x000fe20000004100 */
        /* <DEDUP_REMOVED lines=9> */
[----:B------:R1:W-:Y:S01]  /*6420*/  STS.128 [R204+0x4010], R196 ;  /* 0x004010c4cc007388 */ /* 0x0003e20000000c00 */
[----:B------:R-:W-:Y:S01]  /*6430*/  FFMA R37, R81, R120, R37 ;  /* 0x0000007851257223 */ /* 0x000fe20000000025 */
[----:B------:R-:W-:Y:S01]  /*6440*/  F2FP.SATFINITE.E5M2.F32.PACK_AB_MERGE_C R200, R39, R34, RZ ;  /* 0x0000002227c8723e */ /* 0x000fe200048060ff */
[----:B------:R-:W-:Y:S02]  /*6450*/  HADD2.F32 R122, -RZ, R121.H1_H1 ;  /* 0x30000079ff7a7230 */ /* 0x000fe40000004100 */
[C---:B------:R-:W-:Y:S01]  /*6460*/  FMUL R38, R78.reuse, R42 ;  /* 0x0000002a4e267220 */ /* 0x040fe20000400000 */
[----:B------:R-:W-:Y:S01]  /*6470*/  HADD2.F32 R121, -RZ, R123.H0_H0 ;  /* 0x2000007bff797230 */ /* 0x000fe20000004100 */
[----:B------:R-:W-:Y:S01]  /*6480*/  F2FP.SATFINITE.E5M2.F32.PACK_AB_MERGE_C R200, R33, R32, R200 ;  /* 0x0000002021c8723e */ /* 0x000fe200048060c8 */
[----:B------:R-:W-:Y:S02]  /*6490*/  HADD2.F32 R144, -RZ, R143.H1_H1 ;  /* 0x3000008fff907230 */ /* 0x000fe40000004100 */
[C---:B------:R-:W-:Y:S01]  /*64a0*/  FFMA R38, R81.reuse, R119, R38 ;  /* 0x0000007751267223 */ /* 0x040fe20000000026 */
[C---:B------:R-:W-:Y:S01]  /*64b0*/  FMUL R43, R78.reuse, R43 ;  /* 0x0000002b4e2b7220 */ /* 0x040fe20000400000 */
[--C-:B------:R-:W-:Y:S02]  /*64c0*/  HADD2.F32 R123, -RZ, R125.reuse.H0_H0 ;  /* 0x2000007dff7b7230 */ /* 0x100fe40000004100 */
[C---:B------:R-:W-:Y:S01]  /*64d0*/  FMUL R42, R78.reuse, R46 ;  /* 0x0000002e4e2a7220 */ /* 0x040fe20000400000 */
[----:B------:R-:W-:Y:S02]  /*64e0*/  HADD2.F32 R126, -RZ, R125.H1_H1 ;  /* 0x3000007dff7e7230 */ /* 0x000fe40000004100 */
[C---:B------:R-:W-:Y:S01]  /*64f0*/  FFMA R43, R81.reuse, R122, R43 ;  /* 0x0000007a512b7223 */ /* 0x040fe2000000002b */
[----:B------:R-:W-:Y:S01]  /*6500*/  F2FP.F16.E5M2.UNPACK_B R145, R163.H1 ;  /* 0x000000a3ff91723e */ /* 0x000fe200030004ff */
[C---:B------:R-:W-:Y:S01]  /*6510*/  FFMA R40, R81.reuse, R121, R40 ;  /* 0x0000007951287223 */ /* 0x040fe20000000028 */
[----:B------:R-:W-:Y:S01]  /*6520*/  FFMA R41, R81, R124, R41 ;  /* 0x0000007c51297223 */ /* 0x000fe20000000029 */
[----:B------:R-:W-:Y:S01]  /*6530*/  ISETP.NE.AND P0, PT, R193, RZ, PT ;  /* 0x000000ffc100720c */ /* 0x000fe20003f05270 */
[----:B------:R-:W-:Y:S01]  /*6540*/  HADD2.F32 R125, -RZ, R127.H0_H0 ;  /* 0x2000007fff7d7230 */ /* 0x000fe20000004100 */
[----:B------:R-:W-:Y:S01]  /*6550*/  F2FP.SATFINITE.E5M2.F32.PACK_AB_MERGE_C R201, R43, R38, RZ ;  /* 0x000000262bc9723e */ /* 0x000fe200048060ff */
[----:B------:R-:W-:Y:S01]  /*6560*/  FFMA R42, R81, R123, R42 ;  /* 0x0000007b512a7223 */ /* 0x000fe2000000002a */
[C---:B------:R-:W-:Y:S01]  /*6570*/  FMUL R47, R78.reuse, R47 ;  /* 0x0000002f4e2f7220 */ /* 0x040fe20000400000 */
[--C-:B------:R-:W-:Y:S01]  /*6580*/  HADD2.F32 R127, -RZ, R129.reuse.H0_H0 ;  /* 0x20000081ff7f7230 */ /* 0x100fe20000004100 */
[----:B------:R-:W-:Y:S01]  /*6590*/  F2FP.SATFINITE.E5M2.F32.PACK_AB_MERGE_C R201, R37, R36, R201 ;  /* 0x0000002425c9723e */ /* 0x000fe200048060c9 */
[----:B------:R-:W-:Y:S02]  /*65a0*/  HADD2.F32 R130, -RZ, R129.H1_H1 ;  /* 0x30000081ff827230 */ /* 0x000fe40000004100 */
[C---:B------:R-:W-:Y:S01]  /*65b0*/  FFMA R47, R81.reuse, R126, R47 ;  /* 0x0000007e512f7223 */ /* 0x040fe2000000002f */
[C---:B------:R-:W-:Y:S01]  /*65c0*/  FFMA R44, R81.reuse, R125, R44 ;  /* 0x0000007d512c7223 */ /* 0x040fe2000000002c */
[C---:B------:R-:W-:Y:S01]  /*65d0*/  FFMA R45, R81.reuse, R128, R45 ;  /* 0x00000080512d7223 */ /* 0x040fe2000000002d */
[----:B------:R-:W-:Y:S02]  /*65e0*/  HADD2.F32 R129, -RZ, R131.H0_H0 ;  /* 0x20000083ff817230 */ /* 0x000fe40000004100 */
[C---:B------:R-:W-:Y:S01]  /*65f0*/  FMUL R46, R78.reuse, R50 ;  /* 0x000000324e2e7220 */ /* 0x040fe20000400000 */
[C---:B------:R-:W-:Y:S01]  /*6600*/  FMUL R51, R78.reuse, R51 ;  /* 0x000000334e337220 */ /* 0x040fe20000400000 */
[--C-:B------:R-:W-:Y:S02]  /*6610*/  HADD2.F32 R131, -RZ, R133.reuse.H0_H0 ;  /* 0x20000085ff837230 */ /* 0x100fe40000004100 */
[C---:B------:R-:W-:Y:S01]  /*6620*/  FMUL R50, R78.reuse, R54 ;  /* 0x000000364e327220 */ /* 0x040fe20000400000 */
[C---:B------:R-:W-:Y:S01]  /*6630*/  FFMA R46, R81.reuse, R127, R46 ;  /* 0x0000007f512e7223 */ /* 0x040fe2000000002e */
[----:B------:R-:W-:Y:S02]  /*6640*/  HADD2.F32 R134, -RZ, R133.H1_H1 ;  /* 0x30000085ff867230 */ /* 0x000fe40000004100 */
[C---:B------:R-:W-:Y:S01]  /*6650*/  FFMA R51, R81.reuse, R130, R51 ;  /* 0x0000008251337223 */ /* 0x040fe20000000033 */
[----:B------:R-:W-:Y:S02]  /*6660*/  HADD2.F32 R133, -RZ, R135.H0_H0 ;  /* 0x20000087ff857230 */ /* 0x000fe40000004100 */
[C---:B------:R-:W-:Y:S01]  /*6670*/  FMUL R55, R78.reuse, R55 ;  /* 0x000000374e377220 */ /* 0x040fe20000400000 */
[C---:B------:R-:W-:Y:S01]  /*6680*/  FFMA R48, R81.reuse, R129, R48 ;  /* 0x0000008151307223 */ /* 0x040fe20000000030 */
[C---:B------:R-:W-:Y:S01]  /*6690*/  FFMA R49, R81.reuse, R132, R49 ;  /* 0x0000008451317223 */ /* 0x040fe20000000031 */
[--C-:B------:R-:W-:Y:S02]  /*66a0*/  HADD2.F32 R135, -RZ, R137.reuse.H0_H0 ;  /* 0x20000089ff877230 */ /* 0x100fe40000004100 */
[C---:B------:R-:W-:Y:S01]  /*66b0*/  FFMA R50, R81.reuse, R131, R50 ;  /* 0x0000008351327223 */ /* 0x040fe20000000032 */
[----:B------:R-:W-:Y:S02]  /*66c0*/  HADD2.F32 R138, -RZ, R137.H1_H1 ;  /* 0x30000089ff8a7230 */ /* 0x000fe40000004100 */
[C---:B------:R-:W-:Y:S01]  /*66d0*/  FMUL R54, R78.reuse, R58 ;  /* 0x0000003a4e367220 */ /* 0x040fe20000400000 */
[----:B------:R-:W-:Y:S02]  /*66e0*/  HADD2.F32 R137, -RZ, R139.H0_H0 ;  /* 0x2000008bff897230 */ /* 0x000fe40000004100 */
[C---:B------:R-:W-:Y:S01]  /*66f0*/  FFMA R55, R81.reuse, R134, R55 ;  /* 0x0000008651377223 */ /* 0x040fe20000000037 */
        /* <DEDUP_REMOVED lines=16> */
[----:B------:R-:W-:Y:S01]  /*6800*/  FFMA R63, R81, R142, R63 ;  /* 0x0000008e513f7223 */ /* 0x000fe2000000003f */
[----:B------:R-:W-:Y:S01]  /*6810*/  FMUL R67, R78, R67 ;  /* 0x000000434e437220 */ /* 0x000fe20000400000 */
[----:B------:R-:W-:Y:S01]  /*6820*/  F2FP.SATFINITE.E5M2.F32.PACK_AB_MERGE_C R202, R47, R42, RZ ;  /* 0x0000002a2fca723e */ /* 0x000fe200048060ff */
[----:B------:R-:W-:Y:S01]  /*6830*/  FFMA R60, R81, R141, R60 ;  /* 0x0000008d513c7223 */ /* 0x000fe2000000003c */
[----:B------:R-:W-:Y:S01]  /*6840*/  F2FP.SATFINITE.E5M2.F32.PACK_AB_MERGE_C R203, R51, R46, RZ ;  /* 0x0000002e33cb723e */ /* 0x000fe200048060ff */
[C---:B------:R-:W-:Y:S01]  /*6850*/  FFMA R61, R81.reuse, R144, R61 ;  /* 0x00000090513d7223 */ /* 0x040fe2000000003d */
[C---:B------:R-:W-:Y:S01]  /*6860*/  FFMA R62, R81.reuse, R143, R62 ;  /* 0x0000008f513e7223 */ /* 0x040fe2000000003e */
[----:B------:R-:W-:Y:S01]  /*6870*/  FFMA R67, R81, R146, R67 ;  /* 0x0000009251437223 */ /* 0x000fe20000000043 */
[----:B------:R-:W-:Y:S02]  /*6880*/  F2FP.SATFINITE.E5M2.F32.PACK_AB_MERGE_C R202, R41, R40, R202 ;  /* 0x0000002829ca723e */ /* 0x000fe400048060ca */
[----:B------:R-:W-:Y:S02]  /*6890*/  F2FP.SATFINITE.E5M2.F32.PACK_AB_MERGE_C R203, R45, R44, R203 ;  /* 0x0000002c2dcb723e */ /* 0x000fe400048060cb */
[----:B------:R-:W-:Y:S02]  /*68a0*/  F2FP.SATFINITE.E5M2.F32.PACK_AB_MERGE_C R212, R55, R50, RZ ;  /* 0x0000003237d4723e */ /* 0x000fe400048060ff */
[----:B------:R-:W-:Y:S01]  /*68b0*/  F2FP.SATFINITE.E5M2.F32.PACK_AB_MERGE_C R213, R59, R54, RZ ;  /* 0x000000363bd5723e */ /* 0x000fe200048060ff */
[----:B------:R1:W-:Y:S01]  /*68c0*/  STS.128 [R206+0x4020], R200 ;  /* 0x004020c8ce007388 */ /* 0x0003e20000000c00 */
[----:B------:R-:W-:Y:S02]  /*68d0*/  F2FP.SATFINITE.E5M2.F32.PACK_AB_MERGE_C R214, R63, R58, RZ ;  /* 0x0000003a3fd6723e */ /* 0x000fe400048060ff */
[----:B------:R-:W-:Y:S02]  /*68e0*/  F2FP.SATFINITE.E5M2.F32.PACK_AB_MERGE_C R215, R67, R62, RZ ;  /* 0x0000003e43d7723e */ /* 0x000fe400048060ff */
[----:B------:R-:W-:Y:S02]  /*68f0*/  F2FP.SATFINITE.E5M2.F32.PACK_AB_MERGE_C R212, R49, R48, R212 ;  /* 0x0000003031d4723e */ /* 0x000fe400048060d4 */
[----:B------:R-:W-:Y:S02]  /*6900*/  F2FP.SATFINITE.E5M2.F32.PACK_AB_MERGE_C R213, R53, R52, R213 ;  /* 0x0000003435d5723e */ /* 0x000fe400048060d5 */
[----:B------:R-:W-:Y:S02]  /*6910*/  F2FP.SATFINITE.E5M2.F32.PACK_AB_MERGE_C R214, R57, R56, R214 ;  /* 0x0000003839d6723e */ /* 0x000fe400048060d6 */
[----:B------:R-:W-:Y:S02]  /*6920*/  F2FP.SATFINITE.E5M2.F32.PACK_AB_MERGE_C R215, R61, R60, R215 ;  /* 0x0000003c3dd7723e */ /* 0x000fe400048060d7 */
[----:B------:R-:W-:Y:S02]  /*6930*/  LEA R210, R181, UR49, 0x3 ;  /* 0x00000031b5d27c11 */ /* 0x000fe4000f8e18ff */
[----:B------:R-:W-:Y:S01]  /*6940*/  @P6 SHF.L.U32 R221, R180, 0x1f, RZ ;  /* 0x0000001fb4dd6819 */ /* 0x000fe200000006ff */
[----:B------:R1:W-:Y:S01]  /*6950*/  STS.128 [R205+0x4010], R212 ;  /* 0x004010d4cd007388 */ /* 0x0003e20000000c00 */
[----:B------:R-:W-:Y:S01]  /*6960*/  @!PT LDS RZ, [RZ] ;  /* 0x00000000fffff984 */ /* 0x000fe20000000800 */
[----:B------:R-:W-:Y:S01]  /*6970*/  @!PT LDS RZ, [RZ] ;  /* 0x00000000fffff984 */ /* 0x000fe20000000800 */
[----:B------:R-:W-:Y:S01]  /*6980*/  @!PT LDS RZ, [RZ] ;  /* 0x00000000fffff984 */ /* 0x000fe20000000800 */
[----:B------:R-:W-:Y:S01]  /*6990*/  @!PT LDS RZ, [RZ] ;  /* 0x00000000fffff984 */ /* 0x000fe20000000800 */
[----:B------:R2:W-:Y:S07]  /*69a0*/  MEMBAR.ALL.CTA ;  /* 0x0000000000007992 */ /* 0x0005ee0000008000 */
[----:B--2---:R-:W2:Y:S02]  /*69b0*/  FENCE.VIEW.ASYNC.S ;  /* 0x00000000000073c6 */ /* 0x004ea40000000000 */
[----:B--2---:R-:W-:Y:S06]  /*69c0*/  BAR.SYNC.DEFER_BLOCKING 0x1, 0x80 ;  /* 0x0042000000007b1d */ /* 0x004fec0000010000 */
[----:B------:R-:W-:Y:S05]  /*69d0*/  @P0 BRA `(.L_x_95) ;  /* 0x0000000000280947 */ /* 0x000fea0003800000 */
[----:B------:R-:W-:Y:S02]  /*69e0*/  UIADD3 UR4, UPT, UPT, UR49, 0x4200, URZ ;  /* 0x0000420031047890 */ /* 0x000fe4000fffe0ff */
[----:B------:R-:W-:Y:S01]  /*69f0*/  UIADD3 UR6, UP0, UPT, UR52, 0x680, URZ ;  /* 0x0000068034067890 */ /* 0x000fe2000ff1e0ff */
[----:B------:R-:W-:Y:S03]  /*6a00*/  UMOV UR43, UR36 ;  /* 0x00000024002b7c82 */ /* 0x000fe60008000000 */
[----:B------:R-:W-:Y:S01]  /*6a10*/  MOV R192, UR4 ;  /* 0x0000000400c07c02 */ /* 0x000fe20008000f00 */
[----:B------:R-:W-:Y:S03]  /*6a20*/  UIADD3.X UR7, UPT, UPT, URZ, UR53, URZ, UP0, !UPT ;  /* 0x00000035ff077290 */ /* 0x000fe600087fe4ff */
[----:B------:R-:W-:Y:S11]  /*6a30*/  R2UR UR40, R192 ;  /* 0x00000000c02872ca */ /* 0x000ff600000e0000 */
[----:B------:R-:W-:Y:S02]  /*6a40*/  @!UPT UIADD3 URZ, UPT, UPT, URZ, URZ, URZ ;  /* 0x000000fffffff290 */ /* 0x000fe4000fffe0ff */
[----:B------:R2:W-:Y:S01]  /*6a50*/  UTMASTG.3D [UR40], [UR6] ;  /* 0x00000028060073b5 */ /* 0x0005e20008010000 */
[----:B------:R0:W-:Y:S01]  /*6a60*/  UTMACMDFLUSH ;  /* 0x00000000000079b7 */ /* 0x0001e20000000000 */
[----:B--2---:R-:W-:Y:S04]  /*6a70*/  DEPBAR.LE SB0, 0x1 ;  /* 0x000080400000791a */ /* 0x004fe80000000000 */
.L_x_95:
[----:B------:R-:W-:Y:S05]  /*6a80*/  BSYNC.RECONVERGENT B0 ;  /* 0x0000000000007941 */ /* 0x000fea0003800200 */
.L_x_94:
[----:B------:R-:W-:Y:S06]  /*6a90*/  BAR.SYNC.DEFER_BLOCKING 0x1, 0x80 ;  /* 0x0042000000007b1d */ /* 0x000fec0000010000 */
[----:B------:R-:W2:Y:S01]  /*6aa0*/  @P6 SYNCS.PHASECHK.TRANS64.TRYWAIT P0, [R210+URZ+0x30], R221 ;  /* 0x000030ddd20065a7 */ /* 0x000ea200080011ff */
[----:B------:R-:W-:Y:S01]  /*6ab0*/  BSSY B1, `(.L_x_96) ;  /* 0x0000023000017945 */ /* 0x000fe20003800000 */
[----:B--2---:R-:W-:Y:S03]  /*6ac0*/  @P6 SEL R208, RZ, 0x1, !P0 ;  /* 0x00000001ffd06807 */ /* 0x004fe60004000000 */
[----:B------:R-:W-:Y:S05]  /*6ad0*/  @!P6 BRA `(.L_x_97) ;  /* 0x000000000080e947 */ /* 0x000fea0003800000 */
[----:B------:R-:W-:Y:S01]  /*6ae0*/  ISETP.NE.AND P1, PT, R209, RZ, PT ;  /* 0x000000ffd100720c */ /* 0x000fe20003f25270 */
[----:B------:R-:W-:Y:S01]  /*6af0*/  BSSY B0, `(.L_x_98) ;  /* 0x000000a000007945 */ /* 0x000fe20003800000 */
[----:B------:R-:W-:Y:S11]  /*6b00*/  ISETP.NE.AND P0, PT, R208, RZ, PT ;  /* 0x000000ffd000720c */ /* 0x000ff60003f05270 */
[----:B------:R-:W-:Y:S04]  /*6b10*/  @P1 IMAD R0, R181, 0x2000, R190 ;  /* 0x00002000b5001824 */ /* 0x000fe800078e02be */
[C---:B------:R-:W-:Y:S01]  /*6b20*/  @P1 IMAD.IADD R2, R0.reuse, 0x1, R211 ;  /* 0x0000000100021824 */ /* 0x040fe200078e02d3 */
[----:B------:R-:W-:Y:S03]  /*6b30*/  @P1 IADD3 R219, PT, PT, R0, R219, RZ ;  /* 0x000000db00db1210 */ /* 0x000fe60007ffe0ff */
[----:B------:R-:W-:Y:S01]  /*6b40*/  @P1 IMAD.IADD R217, R217, 0x1, R2 ;  /* 0x00000001d9d91824 */ /* 0x000fe200078e0202 */
[----:B------:R-:W-:Y:S06]  /*6b50*/  @P0 BRA `(.L_x_99) ;  /* 0x00000000000c0947 */ /* 0x000fec0003800000 */
[----:B------:R-:W-:Y:S04]  /*6b60*/  SHF.L.U32 R3, R180, 0x1f, RZ ;  /* 0x0000001fb4037819 */ /* 0x000fe800000006ff */
[----:B------:R-:W2:Y:S02]  /*6b70*/  SYNCS.PHASECHK.TRANS64.TRYWAIT P0, [R210+URZ+0x30], R3 ;  /* 0x00003003d20075a7 */ /* 0x000ea400080011ff */
[----:B--2---:R-:W-:Y:S05]  /*6b80*/  @!P0 BRA `(.L_x_100) ;  /* 0x0000001c00a08947 */ /* 0x004fea0003800000 */
.L_x_99:
[----:B------:R-:W-:Y:S05]  /*6b90*/  BSYNC B0 ;  /* 0x0000000000007941 */ /* 0x000fea0003800000 */
.L_x_98:
[----:B------:R-:W-:Y:S01]  /*6ba0*/  ISETP.NE.AND P0, PT, R209, RZ, PT ;  /* 0x000000ffd100720c */ /* 0x000fe20003f05270 */
[----:B--2---:R-:W-:Y:S02]  /*6bb0*/  VIADD R210, R210, 0x40 ;  /* 0x00000040d2d27836 */ /* 0x004fe40000000000 */
[----:B------:R-:W-:Y:S02]  /*6bc0*/  IMAD.U32 R3, RZ, RZ, UR37 ;  /* 0x00000025ff037e24 */ /* 0x000fe4000f8e00ff */
[----:B------:R-:W-:Y:S03]  /*6bd0*/  VIADD R181, R181, 0x1 ;  /* 0x00000001b5b57836 */ /* 0x000fe60000000000 */
[----:B------:R-:W-:Y:S05]  /*6be0*/  PRMT R3, R3, 0x654, R210 ;  /* 0x0000065403037816 */ /* 0x000fea00000000d2 */
[----:B------:R2:W3:Y:S04]  /*6bf0*/  @P0 LDS.128 R148, [R0] ;  /* 0x0000000000940984 */ /* 0x0004e80000000c00 */
[----:B------:R2:W4:Y:S04]  /*6c00*/  @P0 LDS.128 R152, [R2+0x10] ;  /* 0x0000100002980984 */ /* 0x0005280000000c00 */
        /* <DEDUP_REMOVED lines=9> */
[----:B------:R-:W-:Y:S01]  /*6ca0*/  SEL R181, R181, RZ, P0 ;  /* 0x000000ffb5b57207 */ /* 0x000fe20000000000 */
[----:B-----5:R5:W-:Y:S02]  /*6cb0*/  SYNCS.ARRIVE.TRANS64.RED.A1T0 RZ, [R3+URZ], RZ ;  /* 0x000000ff03ff79a7 */ /* 0x020be400081004ff */
[----:B-----5:R-:W-:Y:S04]  /*6cc0*/  SEL R3, RZ, 0x1, P0 ;  /* 0x00000001ff037807 */ /* 0x020fe80000000000 */
[----:B--234-:R-:W-:Y:S02]  /*6cd0*/  LOP3.LUT R180, R180, R3, RZ, 0x3c, !PT ;  /* 0x00000003b4b47212 */ /* 0x01cfe400078e3cff */
.L_x_97:
[----:B------:R-:W-:Y:S05]  /*6ce0*/  BSYNC B1 ;  /* 0x0000000000017941 */ /* 0x000fea0003800000 */
.L_x_96:
[----:B------:R-:W-:Y:S05]  /*6cf0*/  VIADD R0, R80, 0x40 ;  /* 0x0000004050007836 */ /* 0x000fea0000000000 */
[----:B------:R-:W-:Y:S04]  /*6d00*/  SHF.R.U32.HI R0, RZ, 0x15, R0 ;  /* 0x00000015ff007819 */ /* 0x000fe80000011600 */
[----:B------:R-:W-:Y:S11]  /*6d10*/  LOP3.LUT P0, RZ, R0, 0x3, R173, 0x48, !PT ;  /* 0x0000000300ff7812 */ /* 0x000ff600078048ad */
[----:B------:R-:W-:Y:S02]  /*6d20*/  @!UPT UIADD3 URZ, UPT, UPT, URZ, URZ, URZ ;  /* 0x000000fffffff290 */ /* 0x000fe4000fffe0ff */
[----:B------:R-:W-:Y:S05]  /*6d30*/  @!P0 BRA `(.L_x_101) ;  /* 0x0000000000408947 */ /* 0x000fea0003800000 */
[----:B------:R-:W2:Y:S01]  /*6d40*/  LDCU.64 UR8, c[0x4][0x70] ;  /* 0x01000e00ff0877ac */ /* 0x000ea20008000a00 */
[----:B------:R-:W-:Y:S01]  /*6d50*/  MOV R3, 0x0 ;  /* 0x0000000000037802 */ /* 0x000fe20000000f00 */
[----:B------:R-:W-:Y:S02]  /*6d60*/  HFMA2 R12, -RZ, RZ, 0, 5.9604644775390625e-08 ;  /* 0x00000001ff0c7431 */ /* 0x000fe400000001ff */
[----:B------:R-:W-:Y:S02]  /*6d70*/  IMAD.MOV.U32 R8, RZ, RZ, 0x192 ;  /* 0x00000192ff087424 */ /* 0x000fe400078e00ff */
[----:B------:R-:W-:Y:S01]  /*6d80*/  IMAD.MOV.U32 R13, RZ, RZ, RZ ;  /* 0x000000ffff0d7224 */ /* 0x000fe200078e00ff */
[----:B------:R-:W3:Y:S01]  /*6d90*/  LDCU.64 UR6, c[0x4][0x78] ;  /* 0x01000f00ff0677ac */ /* 0x000ee20008000a00 */
[----:B------:R-:W4:Y:S01]  /*6da0*/  LDC.64 R2, c[0x4][R3] ;  /* 0x0100000003027b82 */ /* 0x000f220000000a00 */
[----:B------:R-:W5:Y:S01]  /*6db0*/  LDCU.64 UR4, c[0x4][0x10] ;  /* 0x01000200ff0477ac */ /* 0x000f620008000a00 */
[----:B--2---:R-:W-:Y:S01]  /*6dc0*/  MOV R5, UR9 ;  /* 0x0000000900057c02 */ /* 0x004fe20008000f00 */
[----:B------:R-:W-:Y:S01]  /*6dd0*/  IMAD.U32 R4, RZ, RZ, UR8 ;  /* 0x00000008ff047e24 */ /* 0x000fe2000f8e00ff */
[----:B---3--:R-:W-:Y:S01]  /*6de0*/  MOV R7, UR7 ;  /* 0x0000000700077c02 */ /* 0x008fe20008000f00 */
[----:B------:R-:W-:Y:S01]  /*6df0*/  IMAD.U32 R6, RZ, RZ, UR6 ;  /* 0x00000006ff067e24 */ /* 0x000fe2000f8e00ff */
[----:B-----5:R-:W-:Y:S01]  /*6e00*/  MOV R11, UR5 ;  /* 0x00000005000b7c02 */ /* 0x020fe20008000f00 */
[----:B------:R-:W-:Y:S02]  /*6e10*/  IMAD.U32 R10, RZ, RZ, UR4 ;  /* 0x00000004ff0a7e24 */ /* 0x000fe4000f8e00ff */
[----:B------:R-:W-:Y:S07]  /*6e20*/  LEPC R20, `(.L_x_101) ;  /* 0x000000001014794e */ /* 0x000fee0000000000 */
[----:B-1--4-:R-:W-:Y:S05]  /*6e30*/  CALL.ABS.NOINC R2 ;  /* 0x0000000002007343 */ /* 0x012fea0003c00000 */
.L_x_101:
[----:B------:R-:W-:Y:S01]  /*6e40*/  ISETP.NE.AND P0, PT, R193, RZ, PT ;  /* 0x000000ffc100720c */ /* 0x000fe20003f05270 */
[----:B------:R-:W-:Y:S05]  /*6e50*/  WARPSYNC.ALL ;  /* 0x0000000000007948 */ /* 0x000fea0003800000 */
[----:B------:R-:W-:Y:S01]  /*6e60*/  R2UR UR4, R80 ;  /* 0x00000000500472ca */ /* 0x000fe200000e0000 */
[----:B------:R-:W-:Y:S01]  /*6e70*/  BSSY.RECONVERGENT B0, `(.L_x_102) ;  /* 0x000011d000007945 */ /* 0x000fe20003800200 */
[----:B------:R-:W-:Y:S02]  /*6e80*/  F2FP.F16.E5M2.UNPACK_B R11, R149 ;  /* 0x00000095ff0b723e */ /* 0x000fe400020004ff */
[----:B------:R-:W-:Y:S02]  /*6e90*/  F2FP.F16.E5M2.UNPACK_B R10, R150 ;  /* 0x00000096ff0a723e */ /* 0x000fe400020004ff */
[----:B------:R-:W-:Y:S01]  /*6ea0*/  F2FP.F16.E5M2.UNPACK_B R9, R151 ;  /* 0x00000097ff09723e */ /* 0x000fe200020004ff */
[--C-:B------:R-:W-:Y:S01]  /*6eb0*/  HADD2.F32 R83, -RZ, R11.reuse.H0_H0 ;  /* 0x2000000bff537230 */ /* 0x100fe20000004100 */
[----:B------:R-:W-:Y:S01]  /*6ec0*/  F2FP.F16.E5M2.UNPACK_B R8, R152 ;  /* 0x00000098ff08723e */ /* 0x000fe200020004ff */
[----:B------:R-:W-:Y:S01]  /*6ed0*/  HADD2.F32 R84, -RZ, R11.H1_H1 ;  /* 0x3000000bff547230 */ /* 0x000fe20000004100 */
[----:B------:R-:W-:Y:S01]  /*6ee0*/  F2FP.F16.E5M2.UNPACK_B R7, R153 ;  /* 0x00000099ff07723e */ /* 0x000fe200020004ff */
[--C-:B------:R-:W-:Y:S01]  /*6ef0*/  HADD2.F32 R87, -RZ, R10.reuse.H0_H0 ;  /* 0x2000000aff577230 */ /* 0x100fe20000004100 */
[----:B------:R-:W-:Y:S01]  /*6f00*/  F2FP.F16.E5M2.UNPACK_B R6, R154 ;  /* 0x0000009aff06723e */ /* 0x000fe200020004ff */
[----:B------:R-:W-:Y:S01]  /*6f10*/  HADD2.F32 R88, -RZ, R10.H1_H1 ;  /* 0x3000000aff587230 */ /* 0x000fe20000004100 */
[----:B------:R-:W-:Y:S01]  /*6f20*/  F2FP.F16.E5M2.UNPACK_B R5, R155 ;  /* 0x0000009bff05723e */ /* 0x000fe200020004ff */
[--C-:B------:R-:W-:Y:S01]  /*6f30*/  HADD2.F32 R91, -RZ, R9.reuse.H0_H0 ;  /* 0x20000009ff5b7230 */ /* 0x100fe20000004100 */
[----:B-1----:R-:W-:Y:S01]  /*6f40*/  F2FP.F16.E5M2.UNPACK_B R4, R156 ;  /* 0x0000009cff04723e */ /* 0x002fe200020004ff */
[----:B------:R-:W-:Y:S01]  /*6f50*/  HADD2.F32 R92, -RZ, R9.H1_H1 ;  /* 0x30000009ff5c7230 */ /* 0x000fe20000004100 */
[-C--:B------:R-:W-:Y:S01]  /*6f60*/  F2FP.F16.E5M2.UNPACK_B R2, R148.reuse ;  /* 0x00000094ff02723e */ /* 0x080fe200020004ff */
[--C-:B------:R-:W-:Y:S01]  /*6f70*/  HADD2.F32 R95, -RZ, R8.reuse.H0_H0 ;  /* 0x20000008ff5f7230 */ /* 0x100fe20000004100 */
[----:B------:R-:W-:Y:S01]  /*6f80*/  F2FP.F16.E5M2.UNPACK_B R148, R148.H1 ;  /* 0x00000094ff94723e */ /* 0x000fe200030004ff */
[----:B------:R-:W-:Y:S01]  /*6f90*/  HADD2.F32 R97, -RZ, R8.H1_H1 ;  /* 0x30000008ff617230 */ /* 0x000fe20000004100 */
[----:B------:R-:W-:Y:S01]  /*6fa0*/  F2FP.F16.E5M2.UNPACK_B R149, R149.H1 ;  /* 0x00000095ff95723e */ /* 0x000fe200030004ff */
[--C-:B------:R-:W-:Y:S01]  /*6fb0*/  HADD2.F32 R98, -RZ, R7.reuse.H0_H0 ;  /* 0x20000007ff627230 */ /* 0x100fe20000004100 */
[----:B------:R-:W-:Y:S01]  /*6fc0*/  F2FP.F16.E5M2.UNPACK_B R150, R150.H1 ;  /* 0x00000096ff96723e */ /* 0x000fe200030004ff */
[----:B------:R-:W-:Y:S01]  /*6fd0*/  HADD2.F32 R101, -RZ, R7.H1_H1 ;  /* 0x30000007ff657230 */ /* 0x000fe20000004100 */
[----:B------:R-:W-:Y:S01]  /*6fe0*/  F2FP.F16.E5M2.UNPACK_B R151, R151.H1 ;  /* 0x00000097ff97723e */ /* 0x000fe200030004ff */
[--C-:B------:R-:W-:Y:S01]  /*6ff0*/  HADD2.F32 R102, -RZ, R6.reuse.H0_H0 ;  /* 0x20000006ff667230 */ /* 0x100fe20000004100 */
[----:B------:R-:W-:Y:S01]  /*7000*/  F2FP.F16.E5M2.UNPACK_B R138, R163 ;  /* 0x000000a3ff8a723e */ /* 0x000fe200020004ff */
[----:B------:R-:W-:Y:S01]  /*7010*/  HADD2.F32 R105, -RZ, R6.H1_H1 ;  /* 0x30000006ff697230 */ /* 0x000fe20000004100 */
[----:B------:R-:W-:Y:S01]  /*7020*/  R2UR UR5, R207 ;  /* 0x00000000cf0572ca */ /* 0x000fe200000e0000 */
        /* <DEDUP_REMOVED lines=8> */
[----:B------:R-:W1:Y:S01]  /*70b0*/  LDTM.x64 R4, tmem[UR4+0x40] ;  /* 0x00004004000479ee */ /* 0x000e620008340000 */
[--C-:B------:R-:W-:Y:S01]  /*70c0*/  HADD2.F32 R0, -RZ, R2.reuse.H0_H0 ;  /* 0x20000002ff007230 */ /* 0x100fe20000004100 */
[----:B------:R-:W-:Y:S01]  /*70d0*/  NOP ;  /* 0x0000000000007918 */ /* 0x000fe20000000000 */
[----:B------:R-:W-:Y:S01]  /*70e0*/  HADD2.F32 R2, -RZ, R2.H1_H1 ;  /* 0x30000002ff027230 */ /* 0x000fe20000004100 */
[----:B------:R-:W-:Y:S01]  /*70f0*/  UIADD3 UR5, UPT, UPT, UR5, 0xa0, URZ ;  /* 0x000000a005057890 */ /* 0x000fe2000fffe0ff */
[--C-:B------:R-:W-:Y:S01]  /*7100*/  HADD2.F32 R86, -RZ, R149.reuse.H1_H1 ;  /* 0x30000095ff567230 */ /* 0x100fe20000004100 */
[----:B------:R-:W-:Y:S01]  /*7110*/  F2FP.F16.E5M2.UNPACK_B R132, R161 ;  /* 0x000000a1ff84723e */ /* 0x000fe200020004ff */
[--C-:B------:R-:W-:Y:S01]  /*7120*/  HADD2.F32 R114, -RZ, R116.reuse.H0_H0 ;  /* 0x20000074ff727230 */ /* 0x100fe20000004100 */
[----:B------:R-:W-:Y:S01]  /*7130*/  UPRMT UR5, UR37, 0x654, UR5 ;  /* 0x0000065425057896 */ /* 0x000fe20008000005 */
[----:B------:R-:W-:Y:S01]  /*7140*/  HADD2.F32 R117, -RZ, R116.H1_H1 ;  /* 0x30000074ff757230 */ /* 0x000fe20000004100 */
[----:B------:R-:W-:Y:S01]  /*7150*/  F2FP.F16.E5M2.UNPACK_B R136, R162 ;  /* 0x000000a2ff88723e */ /* 0x000fe200020004ff */
[--C-:B------:R-:W-:Y:S01]  /*7160*/  HADD2.F32 R118, -RZ, R120.reuse.H0_H0 ;  /* 0x20000078ff767230 */ /* 0x100fe20000004100 */
[----:B------:R-:W-:Y:S01]  /*7170*/  F2FP.F16.E5M2.UNPACK_B R152, R152.H1 ;  /* 0x00000098ff98723e */ /* 0x000fe200030004ff */
[----:B------:R-:W-:Y:S01]  /*7180*/  HADD2.F32 R121, -RZ, R120.H1_H1 ;  /* 0x30000078ff797230 */ /* 0x000fe20000004100 */
[----:B------:R-:W-:Y:S01]  /*7190*/  F2FP.F16.E5M2.UNPACK_B R153, R153.H1 ;  /* 0x00000099ff99723e */ /* 0x000fe200030004ff */
[--C-:B------:R-:W-:Y:S01]  /*71a0*/  HADD2.F32 R122, -RZ, R124.reuse.H0_H0 ;  /* 0x2000007cff7a7230 */ /* 0x100fe20000004100 */
[----:B------:R-:W-:Y:S01]  /*71b0*/  F2FP.F16.E5M2.UNPACK_B R154, R154.H1 ;  /* 0x0000009aff9a723e */ /* 0x000fe200030004ff */
[----:B-1----:R-:W-:Y:S01]  /*71c0*/  SYNCS.ARRIVE.TRANS64.RED.A1T0 RZ, [UR5], RZ ;  /* 0x000000ffffff79a7 */ /* 0x002fe20008100405 */
[----:B------:R-:W-:Y:S01]  /*71d0*/  HADD2.F32 R125, -RZ, R124.H1_H1 ;  /* 0x3000007cff7d7230 */ /* 0x000fe20000004100 */
[----:B------:R-:W-:Y:S01]  /*71e0*/  F2FP.F16.E5M2.UNPACK_B R155, R155.H1 ;  /* 0x0000009bff9b723e */ /* 0x000fe200030004ff */
[--C-:B------:R-:W-:Y:S01]  /*71f0*/  HADD2.F32 R126, -RZ, R128.reuse.H0_H0 ;  /* 0x20000080ff7e7230 */ /* 0x100fe20000004100 */
[----:B------:R-:W-:Y:S01]  /*7200*/  F2FP.F16.E5M2.UNPACK_B R156, R156.H1 ;  /* 0x0000009cff9c723e */ /* 0x000fe200030004ff */
[----:B------:R-:W-:Y:S01]  /*7210*/  HADD2.F32 R129, -RZ, R128.H1_H1 ;  /* 0x30000080ff817230 */ /* 0x000fe20000004100 */
[----:B------:R-:W-:Y:S01]  /*7220*/  F2FP.F16.E5M2.UNPACK_B R157, R157.H1 ;  /* 0x0000009dff9d723e */ /* 0x000fe200030004ff */
[C---:B------:R-:W-:Y:S01]  /*7230*/  FMUL R4, R78.reuse, R4 ;  /* 0x000000044e047220 */ /* 0x040fe20000400000 */
[C---:B------:R-:W-:Y:S01]  /*7240*/  FMUL R5, R78.reuse, R5 ;  /* 0x000000054e057220 */ /* 0x040fe20000400000 */
[----:B------:R-:W-:Y:S02]  /*7250*/  HADD2.F32 R3, -RZ, R148.H0_H0 ;  /* 0x20000094ff037230 */ /* 0x000fe40000004100 */
        /* <DEDUP_REMOVED lines=9> */
[C---:B------:R-:W-:Y:S01]  /*72f0*/  FMUL R2, R78.reuse, R21 ;  /* 0x000000154e027220 */ /* 0x040fe20000400000 */
[C---:B------:R-:W-:Y:S01]  /*7300*/  FMUL R21, R78.reuse, R28 ;  /* 0x0000001c4e157220 */ /* 0x040fe20000400000 */
[----:B------:R-:W-:Y:S02]  /*7310*/  HADD2.F32 R130, -RZ, R132.H0_H0 ;  /* 0x20000084ff827230 */ /* 0x000fe40000004100 */
[C---:B------:R-:W-:Y:S01]  /*7320*/  FMUL R6, R78.reuse, R6 ;  /* 0x000000064e067220 */ /* 0x040fe20000400000 */
[----:B------:R-:W-:Y:S02]  /*7330*/  HADD2.F32 R82, -RZ, R148.H1_H1 ;  /* 0x30000094ff527230 */ /* 0x000fe40000004100 */
[C---:B------:R-:W-:Y:S01]  /*7340*/  FMUL R7, R78.reuse, R7 ;  /* 0x000000074e077220 */ /* 0x040fe20000400000 */
[----:B------:R-:W-:Y:S02]  /*7350*/  HADD2.F32 R85, -RZ, R149.H0_H0 ;  /* 0x20000095ff557230 */ /* 0x000fe40000004100 */
[C---:B------:R-:W-:Y:S01]  /*7360*/  FFMA R6, R81.reuse, R3, R6 ;  /* 0x0000000351067223 */ /* 0x040fe20000000006 */
[----:B------:R-:W-:Y:S02]  /*7370*/  HADD2.F32 R133, -RZ, R132.H1_H1 ;  /* 0x30000084ff857230 */ /* 0x000fe40000004100 */
[C---:B------:R-:W-:Y:S01]  /*7380*/  FFMA R7, R81.reuse, R82, R7 ;  /* 0x0000005251077223 */ /* 0x040fe20000000007 */
[C---:B------:R-:W-:Y:S01]  /*7390*/  FFMA R8, R81.reuse, R83, R8 ;  /* 0x0000005351087223 */ /* 0x040fe20000000008 */
[C---:B------:R-:W-:Y:S01]  /*73a0*/  FFMA R9, R81.reuse, R84, R9 ;  /* 0x0000005451097223 */ /* 0x040fe20000000009 */
[--C-:B------:R-:W-:Y:S02]  /*73b0*/  HADD2.F32 R82, -RZ, R138.reuse.H0_H0 ;  /* 0x2000008aff527230 */ /* 0x100fe40000004100 */
[C---:B------:R-:W-:Y:S01]  /*73c0*/  FMUL R10, R78.reuse, R10 ;  /* 0x0000000a4e0a7220 */ /* 0x040fe20000400000 */
[----:B------:R-:W-:Y:S02]  /*73d0*/  HADD2.F32 R83, -RZ, R138.H1_H1 ;  /* 0x3000008aff537230 */ /* 0x000fe40000004100 */
[C---:B------:R-:W-:Y:S01]  /*73e0*/  FMUL R11, R78.reuse, R11 ;  /* 0x0000000b4e0b7220 */ /* 0x040fe20000400000 */
[----:B------:R-:W-:Y:S02]  /*73f0*/  HADD2.F32 R89, -RZ, R150.H0_H0 ;  /* 0x20000096ff597230 */ /* 0x000fe40000004100 */
[C---:B------:R-:W-:Y:S01]  /*7400*/  FFMA R10, R81.reuse, R85, R10 ;  /* 0x00000055510a7223 */ /* 0x040fe2000000000a */
[--C-:B------:R-:W-:Y:S02]  /*7410*/  HADD2.F32 R134, -RZ, R136.reuse.H0_H0 ;  /* 0x20000088ff867230 */ /* 0x100fe40000004100 */
[C---:B------:R-:W-:Y:S01]  /*7420*/  FFMA R11, R81.reuse, R86, R11 ;  /* 0x00000056510b7223 */ /* 0x040fe2000000000b */
[C---:B------:R-:W-:Y:S01]  /*7430*/  FFMA R12, R81.reuse, R87, R12 ;  /* 0x00000057510c7223 */ /* 0x040fe2000000000c */
[----:B------:R-:W-:Y:S01]  /*7440*/  FFMA R13, R81, R88, R13 ;  /* 0x00000058510d7223 */ /* 0x000fe2000000000d */
[----:B------:R-:W-:Y:S01]  /*7450*/  F2FP.SATFINITE.E5M2.F32.PACK_AB_MERGE_C R86, R7, R6, RZ ;  /* 0x000000060756723e */ /* 0x000fe200048060ff */
[C---:B------:R-:W-:Y:S01]  /*7460*/  FMUL R7, R78.reuse, R24 ;  /* 0x000000184e077220 */ /* 0x040fe20000400000 */
[----:B------:R-:W-:Y:S01]  /*7470*/  F2FP.SATFINITE.E5M2.F32.PACK_AB_MERGE_C R138, R11, R10, RZ ;  /* 0x0000000a0b8a723e */ /* 0x000fe200048060ff */
[C---:B------:R-:W-:Y:S01]  /*7480*/  FMUL R10, R78.reuse, R25 ;  /* 0x000000194e0a7220 */ /* 0x040fe20000400000 */
[C---:B------:R-:W-:Y:S01]  /*7490*/  FMUL R25, R78.reuse, R32 ;  /* 0x000000204e197220 */ /* 0x040fe20000400000 */
[----:B------:R-:W-:Y:S02]  /*74a0*/  HADD2.F32 R137, -RZ, R136.H1_H1 ;  /* 0x30000088ff897230 */ /* 0x000fe40000004100 */
[C---:B------:R-:W-:Y:S01]  /*74b0*/  FMUL R14, R78.reuse, R14 ;  /* 0x0000000e4e0e7220 */ /* 0x040fe20000400000 */
[----:B------:R-:W-:Y:S02]  /*74c0*/  HADD2.F32 R90, -RZ, R150.H1_H1 ;  /* 0x30000096ff5a7230 */ /* 0x000fe40000004100 */
[C---:B------:R-:W-:Y:S01]  /*74d0*/  FMUL R15, R78.reuse, R15 ;  /* 0x0000000f4e0f7220 */ /* 0x040fe20000400000 */
[--C-:B------:R-:W-:Y:S02]  /*74e0*/  HADD2.F32 R93, -RZ, R151.reuse.H0_H0 ;  /* 0x20000097ff5d7230 */ /* 0x100fe40000004100 */
[C---:B------:R-:W-:Y:S01]  /*74f0*/  FFMA R14, R81.reuse, R89, R14 ;  /* 0x00000059510e7223 */ /* 0x040fe2000000000e */
[----:B------:R-:W-:Y:S02]  /*7500*/  HADD2.F32 R94, -RZ, R151.H1_H1 ;  /* 0x30000097ff5e7230 */ /* 0x000fe40000004100 */
[C---:B------:R-:W-:Y:S01]  /*7510*/  FFMA R15, R81.reuse, R90, R15 ;  /* 0x0000005a510f7223 */ /* 0x040fe2000000000f */
[C---:B------:R-:W-:Y:S01]  /*7520*/  FFMA R16, R81.reuse, R91, R16 ;  /* 0x0000005b51107223 */ /* 0x040fe20000000010 */
[----:B------:R-:W-:Y:S01]  /*7530*/  FFMA R17, R81, R92, R17 ;  /* 0x0000005c51117223 */ /* 0x000fe20000000011 */
[C---:B------:R-:W-:Y:S01]  /*7540*/  FMUL R18, R78.reuse, R18 ;  /* 0x000000124e127220 */ /* 0x040fe20000400000 */
[C---:B------:R-:W-:Y:S01]  /*7550*/  FMUL R19, R78.reuse, R19 ;  /* 0x000000134e137220 */ /* 0x040fe20000400000 */
[--C-:B------:R-:W-:Y:S01]  /*7560*/  HADD2.F32 R96, -RZ, R152.reuse.H0_H0 ;  /* 0x20000098ff607230 */ /* 0x100fe20000004100 */
[----:B------:R-:W-:Y:S01]  /*7570*/  F2FP.SATFINITE.E5M2.F32.PACK_AB_MERGE_C R14, R15, R14, RZ ;  /* 0x0000000e0f0e723e */ /* 0x000fe200048060ff */
[C---:B------:R-:W-:Y:S01]  /*7580*/  FFMA R18, R81.reuse, R93, R18 ;  /* 0x0000005d51127223 */ /* 0x040fe20000000012 */
[C---:B------:R-:W-:Y:S01]  /*7590*/  FFMA R19, R81.reuse, R94, R19 ;  /* 0x0000005e51137223 */ /* 0x040fe20000000013 */
[C---:B------:R-:W-:Y:S01]  /*75a0*/  FFMA R0, R81.reuse, R95, R0 ;  /* 0x0000005f51007223 */ /* 0x040fe20000000000 */
[----:B------:R-:W-:Y:S01]  /*75b0*/  FFMA R2, R81, R97, R2 ;  /* 0x0000006151027223 */ /* 0x000fe20000000002 */
[----:B------:R-:W-:Y:S02]  /*75c0*/  HADD2.F32 R99, -RZ, R152.H1_H1 ;  /* 0x30000098ff637230 */ /* 0x000fe40000004100 */
[C---:B------:R-:W-:Y:S01]  /*75d0*/  FMUL R3, R78.reuse, R22 ;  /* 0x000000164e037220 */ /* 0x040fe20000400000 */
[----:B------:R-:W-:Y:S01]  /*75e0*/  F2FP.SATFINITE.E5M2.F32.PACK_AB_MERGE_C R18, R19, R18, RZ ;  /* 0x000000121312723e */ /* 0x000fe200048060ff */
[C---:B------:R-:W-:Y:S01]  /*75f0*/  FMUL R22, R78.reuse, R29 ;  /* 0x0000001d4e167220 */ /* 0x040fe20000400000 */
[C---:B------:R-:W-:Y:S01]  /*7600*/  FMUL R29, R78.reuse, R36 ;  /* 0x000000244e1d7220 */ /* 0x040fe20000400000 */
[C---:B------:R-:W-:Y:S01]  /*7610*/  FFMA R3, R81.reuse, R96, R3 ;  /* 0x0000006051037223 */ /* 0x040fe20000000003 */
[C---:B------:R-:W-:Y:S01]  /*7620*/  FMUL R6, R78.reuse, R23 ;  /* 0x000000174e067220 */ /* 0x040fe20000400000 */
[--C-:B------:R-:W-:Y:S02]  /*7630*/  HADD2.F32 R100, -RZ, R153.reuse.H0_H0 ;  /* 0x20000099ff647230 */ /* 0x100fe40000004100 */
[C---:B------:R-:W-:Y:S01]  /*7640*/  FMUL R11, R78.reuse, R26 ;  /* 0x0000001a4e0b7220 */ /* 0x040fe20000400000 */
[----:B------:R-:W-:Y:S02]  /*7650*/  HADD2.F32 R103, -RZ, R153.H1_H1 ;  /* 0x30000099ff677230 */ /* 0x000fe40000004100 */
[C---:B------:R-:W-:Y:S01]  /*7660*/  FFMA R6, R81.reuse, R99, R6 ;  /* 0x0000006351067223 */ /* 0x040fe20000000006 */
[C---:B------:R-:W-:Y:S01]  /*7670*/  FFMA R7, R81.reuse, R98, R7 ;  /* 0x0000006251077223 */ /* 0x040fe20000000007 */
[C---:B------:R-:W-:Y:S01]  /*7680*/  FFMA R10, R81.reuse, R101, R10 ;  /* 0x00000065510a7223 */ /* 0x040fe2000000000a */
[C---:B------:R-:W-:Y:S01]  /*7690*/  FFMA R11, R81.reuse, R100, R11 ;  /* 0x00000064510b7223 */ /* 0x040fe2000000000b */
[----:B------:R-:W-:Y:S01]  /*76a0*/  FMUL R26, R78, R33 ;  /* 0x000000214e1a7220 */ /* 0x000fe20000400000 */
[----:B------:R-:W-:Y:S01]  /*76b0*/  F2FP.SATFINITE.E5M2.F32.PACK_AB_MERGE_C R3, R6, R3, RZ ;  /* 0x000000030603723e */ /* 0x000fe200048060ff */
[C---:B------:R-:W-:Y:S01]  /*76c0*/  FMUL R33, R78.reuse, R40 ;  /* 0x000000284e217220 */ /* 0x040fe20000400000 */
        /* <DEDUP_REMOVED lines=8> */
[C---:B------:R-:W-:Y:S01]  /*7750*/  FMUL R30, R78.reuse, R37 ;  /* 0x000000254e1e7220 */ /* 0x040fe20000400000 */
[C---:B------:R-:W-:Y:S01]  /*7760*/  FMUL R37, R78.reuse, R44 ;  /* 0x0000002c4e257220 */ /* 0x040fe20000400000 */
[C---:B------:R-:W-:Y:S01]  /*7770*/  FMUL R24, R78.reuse, R31 ;  /* 0x0000001f4e187220 */ /* 0x040fe20000400000 */
[----:B------:R-:W-:Y:S01]  /*7780*/  F2FP.F16.E5M2.UNPACK_B R158, R158.H1 ;  /* 0x0000009eff9e723e */ /* 0x000fe200030004ff */
[--C-:B------:R-:W-:Y:S02]  /*7790*/  HADD2.F32 R108, -RZ, R155.reuse.H0_H0 ;  /* 0x2000009bff6c7230 */ /* 0x100fe40000004100 */
[----:B------:R-:W-:Y:S01]  /*77a0*/  FMUL R27, R78, R34 ;  /* 0x000000224e1b7220 */ /* 0x000fe20000400000 */
[----:B------:R-:W-:Y:S02]  /*77b0*/  HADD2.F32 R111, -RZ, R155.H1_H1 ;  /* 0x3000009bff6f7230 */ /* 0x000fe40000004100 */
[C---:B------:R-:W-:Y:S01]  /*77c0*/  FFMA R24, R81.reuse, R107, R24 ;  /* 0x0000006b51187223 */ /* 0x040fe20000000018 */
[----:B------:R-:W-:Y:S01]  /*77d0*/  F2FP.F16.E5M2.UNPACK_B R159, R159.H1 ;  /* 0x0000009fff9f723e */ /* 0x000fe200030004ff */
[C---:B------:R-:W-:Y:S01]  /*77e0*/  FFMA R25, R81.reuse, R106, R25 ;  /* 0x0000006a51197223 */ /* 0x040fe20000000019 */
[C---:B------:R-:W-:Y:S01]  /*77f0*/  FFMA R26, R81.reuse, R109, R26 ;  /* 0x0000006d511a7223 */ /* 0x040fe2000000001a */
[----:B------:R-:W-:Y:S01]  /*7800*/  F2FP.F16.E5M2.UNPACK_B R160, R160.H1 ;  /* 0x000000a0ffa0723e */ /* 0x000fe200030004ff */
[C---:B------:R-:W-:Y:S01]  /*7810*/  FFMA R27, R81.reuse, R108, R27 ;  /* 0x0000006c511b7223 */ /* 0x040fe2000000001b */
[----:B------:R-:W-:Y:S01]  /*7820*/  F2FP.SATFINITE.E5M2.F32.PACK_AB_MERGE_C R6, R24, R23, RZ ;  /* 0x000000171806723e */ /* 0x000fe200048060ff */
[C---:B------:R-:W-:Y:S01]  /*7830*/  FMUL R34, R78.reuse, R41 ;  /* 0x000000294e227220 */ /* 0x040fe20000400000 */
[C---:B------:R-:W-:Y:S01]  /*7840*/  FMUL R41, R78.reuse, R48 ;  /* 0x000000304e297220 */ /* 0x040fe20000400000 */
[----:B------:R-:W-:Y:S01]  /*7850*/  FMUL R28, R78, R35 ;  /* 0x000000234e1c7220 */ /* 0x000fe20000400000 */
[----:B------:R-:W-:Y:S01]  /*7860*/  F2FP.F16.E5M2.UNPACK_B R161, R161.H1 ;  /* 0x000000a1ffa1723e */ /* 0x000fe200030004ff */
[--C-:B------:R-:W-:Y:S01]  /*7870*/  HADD2.F32 R112, -RZ, R156.reuse.H0_H0 ;  /* 0x2000009cff707230 */ /* 0x100fe20000004100 */
[----:B------:R-:W-:Y:S01]  /*7880*/  F2FP.SATFINITE.E5M2.F32.PACK_AB_MERGE_C R6, R22, R21, R6 ;  /* 0x000000151606723e */ /* 0x000fe20004806006 */
[C---:B------:R-:W-:Y:S01]  /*7890*/  FFMA R28, R81.reuse, R111, R28 ;  /* 0x0000006f511c7223 */ /* 0x040fe2000000001c */
[C---:B------:R-:W-:Y:S01]  /*78a0*/  FFMA R29, R81.reuse, R110, R29 ;  /* 0x0000006e511d7223 */ /* 0x040fe2000000001d */
[C---:B------:R-:W-:Y:S01]  /*78b0*/  FFMA R30, R81.reuse, R113, R30 ;  /* 0x00000071511e7223 */ /* 0x040fe2000000001e */
[----:B------:R-:W-:Y:S02]  /*78c0*/  HADD2.F32 R115, -RZ, R156.H1_H1 ;  /* 0x3000009cff737230 */ /* 0x000fe40000004100 */
[C---:B------:R-:W-:Y:S01]  /*78d0*/  FMUL R31, R78.reuse, R38 ;  /* 0x000000264e1f7220 */ /* 0x040fe20000400000 */
[----:B------:R-:W-:Y:S01]  /*78e0*/  F2FP.F16.E5M2.UNPACK_B R162, R162.H1 ;  /* 0x000000a2ffa2723e */ /* 0x000fe200030004ff */
[C---:B------:R-:W-:Y:S01]  /*78f0*/  FMUL R38, R78.reuse, R45 ;  /* 0x0000002d4e267220 */ /* 0x040fe20000400000 */
[C---:B------:R-:W-:Y:S01]  /*7900*/  FMUL R45, R78.reuse, R52 ;  /* 0x000000344e2d7220 */ /* 0x040fe20000400000 */
[----:B------:R-:W-:Y:S01]  /*7910*/  F2FP.F16.E5M2.UNPACK_B R163, R163.H1 ;  /* 0x000000a3ffa3723e */ /* 0x000fe200030004ff */
[----:B------:R-:W-:Y:S01]  /*7920*/  FFMA R31, R81, R112, R31 ;  /* 0x00000070511f7223 */ /* 0x000fe2000000001f */
[----:B------:R-:W-:Y:S01]  /*7930*/  FMUL R52, R78, R59 ;  /* 0x0000003b4e347220 */ /* 0x000fe20000400000 */
[----:B------:R-:W-:Y:S01]  /*7940*/  IADD3 R76, PT, PT, R76, 0x1, RZ ;  /* 0x000000014c4c7810 */ /* 0x000fe20007ffe0ff */
[C---:B------:R-:W-:Y:S01]  /*7950*/  FMUL R59, R78.reuse, R66 ;  /* 0x000000424e3b7220 */ /* 0x040fe20000400000 */
[----:B------:R-:W-:Y:S01]  /*7960*/  F2FP.SATFINITE.E5M2.F32.PACK_AB_MERGE_C R66, R13, R12, R14 ;  /* 0x0000000c0d42723e */ /* 0x000fe2000480600e */
[C---:B------:R-:W-:Y:S01]  /*7970*/  FMUL R32, R78.reuse, R39 ;  /* 0x000000274e207220 */ /* 0x040fe20000400000 */
[--C-:B------:R-:W-:Y:S02]  /*7980*/  HADD2.F32 R116, -RZ, R157.reuse.H0_H0 ;  /* 0x2000009dff747230 */ /* 0x100fe40000004100 */
[C---:B------:R-:W-:Y:S01]  /*7990*/  FMUL R35, R78.reuse, R42 ;  /* 0x0000002a4e237220 */ /* 0x040fe20000400000 */
[----:B------:R-:W-:Y:S02]  /*79a0*/  HADD2.F32 R119, -RZ, R157.H1_H1 ;  /* 0x3000009dff777230 */ /* 0x000fe40000004100 */
[C---:B------:R-:W-:Y:S01]  /*79b0*/  FFMA R32, R81.reuse, R115, R32 ;  /* 0x0000007351207223 */ /* 0x040fe20000000020 */
[----:B------:R-:W-:Y:S01]  /*79c0*/  FMUL R36, R78, R43 ;  /* 0x0000002b4e247220 */ /* 0x000fe20000400000 */
[C---:B------:R-:W-:Y:S01]  /*79d0*/  FFMA R33, R81.reuse, R114, R33 ;  /* 0x0000007251217223 */ /* 0x040fe20000000021 */
[C---:B------:R-:W-:Y:S01]  /*79e0*/  FFMA R34, R81.reuse, R117, R34 ;  /* 0x0000007551227223 */ /* 0x040fe20000000022 */
[--C-:B------:R-:W-:Y:S01]  /*79f0*/  HADD2.F32 R120, -RZ, R158.reuse.H0_H0 ;  /* 0x2000009eff787230 */ /* 0x100fe20000004100 */
[----:B------:R-:W-:Y:S01]  /*7a00*/  F2FP.SATFINITE.E5M2.F32.PACK_AB_MERGE_C R32, R32, R31, RZ ;  /* 0x0000001f2020723e */ /* 0x000fe200048060ff */
[C---:B------:R-:W-:Y:S01]  /*7a10*/  FFMA R35, R81.reuse, R116, R35 ;  /* 0x0000007451237223 */ /* 0x040fe20000000023 */
[----:B------:R-:W-:Y:S02]  /*7a20*/  HADD2.F32 R123, -RZ, R158.H1_H1 ;  /* 0x3000009eff7b7230 */ /* 0x000fe40000004100 */
[----:B------:R-:W-:Y:S01]  /*7a30*/  FMUL R39, R78, R46 ;  /* 0x0000002e4e277220 */ /* 0x000fe20000400000 */
[----:B------:R-:W-:Y:S01]  /*7a40*/  F2FP.SATFINITE.E5M2.F32.PACK_AB_MERGE_C R32, R30, R29, R32 ;  /* 0x0000001d1e20723e */ /* 0x000fe20004806020 */
[C---:B------:R-:W-:Y:S01]  /*7a50*/  FFMA R36, R81.reuse, R119, R36 ;  /* 0x0000007751247223 */ /* 0x040fe20000000024 */
[C---:B------:R-:W-:Y:S01]  /*7a60*/  FMUL R40, R78.reuse, R47 ;  /* 0x0000002f4e287220 */ /* 0x040fe20000400000 */
[C---:B------:R-:W-:Y:S01]  /*7a70*/  FFMA R37, R81.reuse, R118, R37 ;  /* 0x0000007651257223 */ /* 0x040fe20000000025 */
[C---:B------:R-:W-:Y:S01]  /*7a80*/  FFMA R38, R81.reuse, R121, R38 ;  /* 0x0000007951267223 */ /* 0x040fe20000000026 */
[C---:B------:R-:W-:Y:S01]  /*7a90*/  FMUL R42, R78.reuse, R49 ;  /* 0x000000314e2a7220 */ /* 0x040fe20000400000 */
[--C-:B------:R-:W-:Y:S02]  /*7aa0*/  HADD2.F32 R124, -RZ, R159.reuse.H0_H0 ;  /* 0x2000009fff7c7230 */ /* 0x100fe40000004100 */
[C---:B------:R-:W-:Y:S01]  /*7ab0*/  FFMA R39, R81.reuse, R120, R39 ;  /* 0x0000007851277223 */ /* 0x040fe20000000027 */
[----:B------:R-:W-:Y:S02]  /*7ac0*/  HADD2.F32 R127, -RZ, R159.H1_H1 ;  /* 0x3000009fff7f7230 */ /* 0x000fe40000004100 */
[C---:B------:R-:W-:Y:S01]  /*7ad0*/  FMUL R43, R78.reuse, R50 ;  /* 0x000000324e2b7220 */ /* 0x040fe20000400000 */
[C---:B------:R-:W-:Y:S01]  /*7ae0*/  FFMA R40, R81.reuse, R123, R40 ;  /* 0x0000007b51287223 */ /* 0x040fe20000000028 */
[C---:B------:R-:W-:Y:S01]  /*7af0*/  FMUL R44, R78.reuse, R51 ;  /* 0x000000334e2c7220 */ /* 0x040fe20000400000 */
[C---:B------:R-:W-:Y:S01]  /*7b00*/  FFMA R41, R81.reuse, R122, R41 ;  /* 0x0000007a51297223 */ /* 0x040fe20000000029 */
[C---:B------:R-:W-:Y:S01]  /*7b10*/  FMUL R50, R78.reuse, R57 ;  /* 0x000000394e327220 */ /* 0x040fe20000400000 */
[C---:B------:R-:W-:Y:S01]  /*7b20*/  FMUL R57, R78.reuse, R64 ;  /* 0x000000404e397220 */ /* 0x040fe20000400000 */
[----:B------:R-:W-:Y:S01]  /*7b30*/  FFMA R42, R81, R125, R42 ;  /* 0x0000007d512a7223 */ /* 0x000fe2000000002a */
[C---:B------:R-:W-:Y:S01]  /*7b40*/  FMUL R46, R78.reuse, R53 ;  /* 0x000000354e2e7220 */ /* 0x040fe20000400000 */
[--C-:B------:R-:W-:Y:S01]  /*7b50*/  HADD2.F32 R128, -RZ, R160.reuse.H0_H0 ;  /* 0x200000a0ff807230 */ /* 0x100fe20000004100 */
[----:B------:R-:W-:Y:S01]  /*7b60*/  F2FP.SATFINITE.E5M2.F32.PACK_AB_MERGE_C R64, R5, R4, R86 ;  /* 0x000000040540723e */ /* 0x000fe20004806056 */
[C---:B------:R-:W-:Y:S01]  /*7b70*/  FMUL R51, R78.reuse, R58 ;  /* 0x0000003a4e337220 */ /* 0x040fe20000400000 */
[C---:B------:R-:W-:Y:S01]  /*7b80*/  FMUL R53, R78.reuse, R60 ;  /* 0x0000003c4e357220 */ /* 0x040fe20000400000 */
[C---:B------:R-:W-:Y:S01]  /*7b90*/  FFMA R43, R81.reuse, R124, R43 ;  /* 0x0000007c512b7223 */ /* 0x040fe2000000002b */
[----:B------:R-:W-:Y:S02]  /*7ba0*/  HADD2.F32 R131, -RZ, R160.H1_H1 ;  /* 0x300000a0ff837230 */ /* 0x000fe40000004100 */
[C---:B------:R-:W-:Y:S01]  /*7bb0*/  FMUL R47, R78.reuse, R54 ;  /* 0x000000364e2f7220 */ /* 0x040fe20000400000 */
[C---:B------:R-:W-:Y:S01]  /*7bc0*/  FMUL R58, R78.reuse, R65 ;  /* 0x000000414e3a7220 */ /* 0x040fe20000400000 */
[----:B------:R-:W-:Y:S01]  /*7bd0*/  FMUL R60, R78, R67 ;  /* 0x000000434e3c7220 */ /* 0x000fe20000400000 */
[----:B------:R-:W-:Y:S01]  /*7be0*/  F2FP.SATFINITE.E5M2.F32.PACK_AB_MERGE_C R5, R20, R11, RZ ;  /* 0x0000000b1405723e */ /* 0x000fe200048060ff */
[----:B------:R-:W-:Y:S01]  /*7bf0*/  FFMA R44, R81, R127, R44 ;  /* 0x0000007f512c7223 */ /* 0x000fe2000000002c */
[C---:B------:R-:W-:Y:S01]  /*7c00*/  FMUL R48, R78.reuse, R55 ;  /* 0x000000374e307220 */ /* 0x040fe20000400000 */
[----:B------:R-:W-:Y:S01]  /*7c10*/  F2FP.SATFINITE.E5M2.F32.PACK_AB_MERGE_C R65, R9, R8, R138 ;  /* 0x000000080941723e */ /* 0x000fe2000480608a */
[----:B------:R-:W-:Y:S01]  /*7c20*/  FFMA R45, R81, R126, R45 ;  /* 0x0000007e512d7223 */ /* 0x000fe2000000002d */
[----:B------:R-:W-:Y:S01]  /*7c30*/  F2FP.SATFINITE.E5M2.F32.PACK_AB_MERGE_C R67, R17, R16, R18 ;  /* 0x000000101143723e */ /* 0x000fe20004806012 */
[----:B------:R-:W-:Y:S01]  /*7c40*/  FMUL R49, R78, R56 ;  /* 0x000000384e317220 */ /* 0x000fe20000400000 */
[C---:B------:R-:W-:Y:S01]  /*7c50*/  FFMA R46, R81.reuse, R129, R46 ;  /* 0x00000081512e7223 */ /* 0x040fe2000000002e */
[--C-:B------:R-:W-:Y:S02]  /*7c60*/  HADD2.F32 R132, -RZ, R161.reuse.H0_H0 ;  /* 0x200000a1ff847230 */ /* 0x100fe40000004100 */
[C---:B------:R-:W-:Y:S01]  /*7c70*/  FFMA R47, R81.reuse, R128, R47 ;  /* 0x00000080512f7223 */ /* 0x040fe2000000002f */
[----:B------:R1:W-:Y:S01]  /*7c80*/  STS.128 [R172+UR49+0x6200], R64 ;  /* 0x00620040ac007988 */ /* 0x0003e20008000c31 */
[----:B------:R-:W-:Y:S01]  /*7c90*/  HADD2.F32 R135, -RZ, R161.H1_H1 ;  /* 0x300000a1ff877230 */ /* 0x000fe20000004100 */
[----:B------:R-:W-:Y:S01]  /*7ca0*/  F2FP.SATFINITE.E5M2.F32.PACK_AB_MERGE_C R5, R10, R7, R5 ;  /* 0x000000070a05723e */ /* 0x000fe20004806005 */
[C---:B------:R-:W-:Y:S01]  /*7cb0*/  FFMA R48, R81.reuse, R131, R48 ;  /* 0x0000008351307223 */ /* 0x040fe20000000030 */
[----:B------:R-:W-:Y:S01]  /*7cc0*/  F2FP.SATFINITE.E5M2.F32.PACK_AB_MERGE_C R7, R28, R27, RZ ;  /* 0x0000001b1c07723e */ /* 0x000fe200048060ff */
        /* <DEDUP_REMOVED lines=8> */
[----:B------:R-:W-:Y:S01]  /*7d50*/  FMUL R56, R78, R63 ;  /* 0x0000003f4e387220 */ /* 0x000fe20000400000 */
[----:B------:R-:W-:Y:S01]  /*7d60*/  F2FP.SATFINITE.E5M2.F32.PACK_AB_MERGE_C R4, R2, R0, R3 ;  /* 0x000000000204723e */ /* 0x000fe20004806003 */
[C---:B------:R-:W-:Y:S01]  /*7d70*/  FFMA R53, R81.reuse, R134, R53 ;  /* 0x0000008651357223 */ /* 0x040fe20000000035 */
[----:B------:R-:W-:Y:S01]  /*7d80*/  F2FP.SATFINITE.E5M2.F32.PACK_AB_MERGE_C R7, R26, R25, R7 ;  /* 0x000000191a07723e */ /* 0x000fe20004806007 */
[C---:B------:R-:W-:Y:S01]  /*7d90*/  FFMA R54, R81.reuse, R137, R54 ;  /* 0x0000008951367223 */ /* 0x040fe20000000036 */
[--C-:B------:R-:W-:Y:S02]  /*7da0*/  HADD2.F32 R84, -RZ, R163.reuse.H0_H0 ;  /* 0x200000a3ff547230 */ /* 0x100fe40000004100 */
[C---:B------:R-:W-:Y:S01]  /*7db0*/  FFMA R55, R81.reuse, R136, R55 ;  /* 0x0000008851377223 */ /* 0x040fe20000000037 */
[----:B------:R-:W-:Y:S01]  /*7dc0*/  HADD2.F32 R85, -RZ, R163.H1_H1 ;  /* 0x300000a3ff557230 */ /* 0x000fe20000004100 */
[----:B------:R1:W-:Y:S01]  /*7dd0*/  STS.128 [R204+0x6010], R4 ;  /* 0x00601004cc007388 */ /* 0x0003e20000000c00 */
[----:B------:R-:W-:Y:S01]  /*7de0*/  F2FP.SATFINITE.E5M2.F32.PACK_AB_MERGE_C R35, R36, R35, RZ ;  /* 0x000000232423723e */ /* 0x000fe200048060ff */
[C---:B------:R-:W-:Y:S01]  /*7df0*/  FFMA R56, R81.reuse, R139, R56 ;  /* 0x0000008b51387223 */ /* 0x040fe20000000038 */
[----:B------:R-:W-:Y:S01]  /*7e00*/  F2FP.SATFINITE.E5M2.F32.PACK_AB_MERGE_C R39, R40, R39, RZ ;  /* 0x000000272827723e */ /* 0x000fe200048060ff */
[C---:B------:R-:W-:Y:S01]  /*7e10*/  FFMA R57, R81.reuse, R82, R57 ;  /* 0x0000005251397223 */ /* 0x040fe20000000039 */
[----:B------:R-:W-:Y:S01]  /*7e20*/  F2FP.SATFINITE.E5M2.F32.PACK_AB_MERGE_C R43, R44, R43, RZ ;  /* 0x0000002b2c2b723e */ /* 0x000fe200048060ff */
[C---:B------:R-:W-:Y:S01]  /*7e30*/  FFMA R58, R81.reuse, R83, R58 ;  /* 0x00000053513a7223 */ /* 0x040fe2000000003a */
[C---:B------:R-:W-:Y:S01]  /*7e40*/  FFMA R59, R81.reuse, R84, R59 ;  /* 0x00000054513b7223 */ /* 0x040fe2000000003b */
[----:B------:R-:W-:Y:S01]  /*7e50*/  F2FP.SATFINITE.E5M2.F32.PACK_AB_MERGE_C R33, R34, R33, R35 ;  /* 0x000000212221723e */ /* 0x000fe20004806023 */
        /* <DEDUP_REMOVED lines=11> */
[----:B------:R-:W-:Y:S05]  /*7f10*/  F2FP.SATFINITE.E5M2.F32.PACK_AB_MERGE_C R51, R58, R57, R59 ;  /* 0x000000393a33723e */ /* 0x000fea000480603b */
        /* <DEDUP_REMOVED lines=9> */
[----:B------:R-:W-:Y:S02]  /*7fb0*/  UIADD3 UR8, UP0, UPT, UR52, 0x680, URZ ;  /* 0x0000068034087890 */ /* 0x000fe4000ff1e0ff */
[----:B------:R-:W-:Y:S02]  /*7fc0*/  UIADD3 UR5, UPT, UPT, UR41, 0x40, URZ ;  /* 0x0000004029057890 */ /* 0x000fe4000fffe0ff */
[----:B------:R-:W-:Y:S02]  /*7fd0*/  UIADD3 UR4, UPT, UPT, UR49, 0x6200, URZ ;  /* 0x0000620031047890 */ /* 0x000fe4000fffe0ff */
[----:B------:R-:W-:Y:S01]  /*7fe0*/  UIADD3.X UR9, UPT, UPT, URZ, UR53, URZ, UP0, !UPT ;  /* 0x00000035ff097290 */ /* 0x000fe200087fe4ff */
[----:B------:R-:W-:Y:S01]  /*7ff0*/  UMOV UR6, UR42 ;  /* 0x0000002a00067c82 */ /* 0x000fe20008000000 */
[----:B------:R-:W-:Y:S07]  /*8000*/  UMOV UR7, UR36 ;  /* 0x0000002400077c82 */ /* 0x000fee0008000000 */
[----:B------:R2:W-:Y:S01]  /*8010*/  UTMASTG.3D [UR4], [UR8] ;  /* 0x00000004080073b5 */ /* 0x0005e20008010000 */
[----:B------:R0:W-:Y:S01]  /*8020*/  UTMACMDFLUSH ;  /* 0x00000000000079b7 */ /* 0x0001e20000000000 */
[----:B--2---:R-:W-:Y:S04]  /*8030*/  DEPBAR.LE SB0, 0x1 ;  /* 0x000080400000791a */ /* 0x004fe80000000000 */
.L_x_103:
[----:B------:R-:W-:Y:S05]  /*8040*/  BSYNC.RECONVERGENT B0 ;  /* 0x0000000000007941 */ /* 0x000fea0003800200 */
.L_x_102:
[----:B------:R-:W-:Y:S01]  /*8050*/  BAR.SYNC.DEFER_BLOCKING 0x1, 0x80 ;  /* 0x0042000000007b1d */ /* 0x000fe20000010000 */
[----:B------:R-:W-:Y:S01]  /*8060*/  ISETP.NE.AND P2, PT, R194, RZ, PT ;  /* 0x000000ffc200720c */ /* 0x000fe20003f45270 */
[----:B------:R-:W-:Y:S01]  /*8070*/  IMAD.IADD R20, R75, 0x1, R147 ;  /* 0x000000014b147824 */ /* 0x000fe200078e0293 */
[----:B------:R-:W-:Y:S01]  /*8080*/  ISETP.NE.AND P0, PT, R195, 0x2, PT ;  /* 0x00000002c300780c */ /* 0x000fe20003f05270 */
[----:B------:R-:W-:Y:S01]  /*8090*/  IMAD.IADD R21, R77, 0x1, R170 ;  /* 0x000000014d157824 */ /* 0x000fe200078e02aa */
[----:B------:R-:W-:Y:S02]  /*80a0*/  ISETP.NE.AND P1, PT, R76, 0x4, PT ;  /* 0x000000044c00780c */ /* 0x000fe40003f25270 */
[----:B------:R-:W-:Y:S02]  /*80b0*/  SEL R3, RZ, 0x1, P0 ;  /* 0x00000001ff037807 */ /* 0x000fe40000000000 */
[----:B------:R-:W-:Y:S02]  /*80c0*/  SEL R0, RZ, 0x1, P1 ;  /* 0x00000001ff007807 */ /* 0x000fe40000800000 */
[----:B------:R-:W-:Y:S02]  /*80d0*/  LOP3.LUT R182, R182, R3, RZ, 0x3c, !PT ;  /* 0x00000003b6b67212 */ /* 0x000fe400078e3cff */
[----:B------:R-:W-:Y:S02]  /*80e0*/  LOP3.LUT R183, R183, R0, RZ, 0x3c, !PT ;  /* 0x00000000b7b77212 */ /* 0x000fe400078e3cff */
[----:B------:R-:W-:Y:S02]  /*80f0*/  @P2 R2UR UR36, R179 ;  /* 0x00000000b32422ca */ /* 0x000fe400000e0000 */
[----:B------:R-:W-:Y:S02]  /*8100*/  SEL R195, R195, RZ, P0 ;  /* 0x000000ffc3c37207 */ /* 0x000fe40000000000 */
[----:B------:R-:W-:Y:S01]  /*8110*/  SEL R76, R76, RZ, P1 ;  /* 0x000000ff4c4c7207 */ /* 0x000fe20000800000 */
[----:B------:R-:W-:Y:S10]  /*8120*/  @P2 BRA `(.L_x_104) ;  /* 0xffffffc400bc2947 */ /* 0x000ff4000383ffff */
[----:B------:R-:W-:Y:S05]  /*8130*/  EXIT ;  /* 0x000000000000794d */ /* 0x000fea0003800000 */
.L_x_19:
[----:B--2---:R2:W1:Y:S02]  /*8140*/  SYNCS.PHASECHK.TRANS64.TRYWAIT P0, [R3+URZ+0xd0], R2 ;  /* 0x0000d002030075a7 */ /* 0x00446400080011ff */
[----:B-1----:R-:W-:Y:S05]  /*8150*/  @!P0 NANOSLEEP.SYNCS 0x989680 ;  /* 0x009896800000895d */ /* 0x002fea0003900000 */
[----:B------:R-:W1:Y:S02]  /*8160*/  @!P0 SYNCS.PHASECHK.TRANS64 P0, [R3+URZ+0xd0], R2 ;  /* 0x0000d002030085a7 */ /* 0x000e6400080010ff */
[----:B-1----:R-:W-:Y:S05]  /*8170*/  @!P0 BRA `(.L_x_19) ;  /* 0xfffffffc00f08947 */ /* 0x002fea000383ffff */
[----:B------:R-:W-:Y:S05]  /*8180*/  BRA `(.L_x_105) ;  /* 0xffffff9000fc7947 */ /* 0x000fea000383ffff */
.L_x_22:
[----:B-1----:R-:W-:-:S07]  /*8190*/  MOV R2, UR33 ;  /* 0x0000002100027c02 */ /* 0x002fce0008000f00 */
.L_x_106:
[----:B-1----:R1:W2:Y:S02]  /*81a0*/  SYNCS.PHASECHK.TRANS64.TRYWAIT P0, [R2+URZ+0x18], R5 ;  /* 0x00001805020075a7 */ /* 0x0022a400080011ff */
[----:B--2---:R-:W-:Y:S05]  /*81b0*/  @!P0 NANOSLEEP.SYNCS 0x989680 ;  /* 0x009896800000895d */ /* 0x004fea0003900000 */
[----:B------:R-:W2:Y:S02]  /*81c0*/  @!P0 SYNCS.PHASECHK.TRANS64 P0, [R2+URZ+0x18], R5 ;  /* 0x00001805020085a7 */ /* 0x000ea400080010ff */
[----:B--2---:R-:W-:Y:S05]  /*81d0*/  @!P0 BRA `(.L_x_106) ;  /* 0xfffffffc00f08947 */ /* 0x004fea000383ffff */
[----:B------:R-:W-:Y:S05]  /*81e0*/  BRA `(.L_x_21) ;  /* 0xffffff94004c7947 */ /* 0x000fea000383ffff */
.L_x_28:
[----:B-1----:R-:W-:-:S07]  /*81f0*/  MOV R2, UR17 ;  /* 0x0000001100027c02 */ /* 0x002fce0008000f00 */
.L_x_107:
[----:B-1----:R1:W2:Y:S02]  /*8200*/  SYNCS.PHASECHK.TRANS64.TRYWAIT P0, [R2+URZ+0x18], R5 ;  /* 0x00001805020075a7 */ /* 0x0022a400080011ff */
[----:B--2---:R-:W-:Y:S05]  /*8210*/  @!P0 NANOSLEEP.SYNCS 0x989680 ;  /* 0x009896800000895d */ /* 0x004fea0003900000 */
[----:B------:R-:W2:Y:S02]  /*8220*/  @!P0 SYNCS.PHASECHK.TRANS64 P0, [R2+URZ+0x18], R5 ;  /* 0x00001805020085a7 */ /* 0x000ea400080010ff */
[----:B--2---:R-:W-:Y:S05]  /*8230*/  @!P0 BRA `(.L_x_107) ;  /* 0xfffffffc00f08947 */ /* 0x004fea000383ffff */
[----:B------:R-:W-:Y:S05]  /*8240*/  BRA `(.L_x_27) ;  /* 0xffffff9400f07947 */ /* 0x000fea000383ffff */
.L_x_32:
[----:B-1----:R1:W2:Y:S02]  /*8250*/  SYNCS.PHASECHK.TRANS64.TRYWAIT P0, [R2+URZ+0x60], R3 ;  /* 0x00006003020075a7 */ /* 0x0022a400080011ff */
[----:B--2---:R-:W-:Y:S05]  /*8260*/  @!P0 NANOSLEEP.SYNCS 0x989680 ;  /* 0x009896800000895d */ /* 0x004fea0003900000 */
[----:B------:R-:W2:Y:S02]  /*8270*/  @!P0 SYNCS.PHASECHK.TRANS64 P0, [R2+URZ+0x60], R3 ;  /* 0x00006003020085a7 */ /* 0x000ea400080010ff */
[----:B--2---:R-:W-:Y:S05]  /*8280*/  @!P0 BRA `(.L_x_32) ;  /* 0xfffffffc00f08947 */ /* 0x004fea000383ffff */
[----:B------:R-:W-:Y:S05]  /*8290*/  BRA `(.L_x_108) ;  /* 0xffffff98007c7947 */ /* 0x000fea000383ffff */
.L_x_36:
[----:B----4-:R-:W-:-:S07]  /*82a0*/  MOV R0, UR5 ;  /* 0x0000000500007c02 */ /* 0x010fce0008000f00 */
.L_x_109:
[----:B-1----:R1:W2:Y:S02]  /*82b0*/  SYNCS.PHASECHK.TRANS64.TRYWAIT P0, [R0+URZ], R3 ;  /* 0x00000003000075a7 */ /* 0x0022a400080011ff */
[----:B--2---:R-:W-:Y:S05]  /*82c0*/  @!P0 NANOSLEEP.SYNCS 0x989680 ;  /* 0x009896800000895d */ /* 0x004fea0003900000 */
[----:B------:R-:W2:Y:S02]  /*82d0*/  @!P0 SYNCS.PHASECHK.TRANS64 P0, [R0+URZ], R3 ;  /* 0x00000003000085a7 */ /* 0x000ea400080010ff */
[----:B--2---:R-:W-:Y:S05]  /*82e0*/  @!P0 BRA `(.L_x_109) ;  /* 0xfffffffc00f08947 */ /* 0x004fea000383ffff */
[----:B------:R-:W-:Y:S05]  /*82f0*/  BRA `(.L_x_110) ;  /* 0xffffff9c00ec7947 */ /* 0x000fea000383ffff */
.L_x_37:
[----:B----4-:R-:W-:-:S07]  /*8300*/  MOV R0, UR5 ;  /* 0x0000000500007c02 */ /* 0x010fce0008000f00 */
.L_x_111:
[----:B-1----:R1:W2:Y:S02]  /*8310*/  SYNCS.PHASECHK.TRANS64.TRYWAIT P0, [R0+URZ], R3 ;  /* 0x00000003000075a7 */ /* 0x0022a400080011ff */
[----:B--2---:R-:W-:Y:S05]  /*8320*/  @!P0 NANOSLEEP.SYNCS 0x989680 ;  /* 0x009896800000895d */ /* 0x004fea0003900000 */
[----:B------:R-:W2:Y:S02]  /*8330*/  @!P0 SYNCS.PHASECHK.TRANS64 P0, [R0+URZ], R3 ;  /* 0x00000003000085a7 */ /* 0x000ea400080010ff */
[----:B--2---:R-:W-:Y:S05]  /*8340*/  @!P0 BRA `(.L_x_111) ;  /* 0xfffffffc00f08947 */ /* 0x004fea000383ffff */
[----:B------:R-:W-:Y:S05]  /*8350*/  BRA `(.L_x_112) ;  /* 0xffffff9c00f87947 */ /* 0x000fea000383ffff */
.L_x_40:
[----:B-1----:R1:W2:Y:S02]  /*8360*/  SYNCS.PHASECHK.TRANS64.TRYWAIT P0, [R0+URZ+0xc0], R5 ;  /* 0x0000c005000075a7 */ /* 0x0022a400080011ff */
[----:B--2---:R-:W-:Y:S05]  /*8370*/  @!P0 NANOSLEEP.SYNCS 0x989680 ;  /* 0x009896800000895d */ /* 0x004fea0003900000 */
[----:B------:R-:W2:Y:S02]  /*8380*/  @!P0 SYNCS.PHASECHK.TRANS64 P0, [R0+URZ+0xc0], R5 ;  /* 0x0000c005000085a7 */ /* 0x000ea400080010ff */
[----:B--2---:R-:W-:Y:S05]  /*8390*/  @!P0 BRA `(.L_x_40) ;  /* 0xfffffffc00f08947 */ /* 0x004fea000383ffff */
[----:B------:R-:W-:Y:S05]  /*83a0*/  BRA `(.L_x_113) ;  /* 0xffffffa000547947 */ /* 0x000fea000383ffff */
.L_x_41:
[----:B------:R-:W-:-:S07]  /*83b0*/  MOV R0, UR5 ;  /* 0x0000000500007c02 */ /* 0x000fce0008000f00 */
.L_x_114:
[----:B-1----:R1:W2:Y:S02]  /*83c0*/  SYNCS.PHASECHK.TRANS64.TRYWAIT P0, [R0+URZ+0x70], R5 ;  /* 0x00007005000075a7 */ /* 0x0022a400080011ff */
[----:B--2---:R-:W-:Y:S05]  /*83d0*/  @!P0 NANOSLEEP.SYNCS 0x989680 ;  /* 0x009896800000895d */ /* 0x004fea0003900000 */
[----:B------:R-:W2:Y:S02]  /*83e0*/  @!P0 SYNCS.PHASECHK.TRANS64 P0, [R0+URZ+0x70], R5 ;  /* 0x00007005000085a7 */ /* 0x000ea400080010ff */
[----:B--2---:R-:W-:Y:S05]  /*83f0*/  @!P0 BRA `(.L_x_114) ;  /* 0xfffffffc00f08947 */ /* 0x004fea000383ffff */
[----:B------:R-:W-:Y:S05]  /*8400*/  BRA `(.L_x_115) ;  /* 0xffffffa000647947 */ /* 0x000fea000383ffff */
.L_x_42:
[----:B-1----:R1:W2:Y:S02]  /*8410*/  SYNCS.PHASECHK.TRANS64.TRYWAIT P1, [R0+URZ+0x60], R5 ;  /* 0x00006005000075a7 */ /* 0x0022a400080211ff */
[----:B--2---:R-:W-:Y:S05]  /*8420*/  @!P1 NANOSLEEP.SYNCS 0x989680 ;  /* 0x009896800000995d */ /* 0x004fea0003900000 */
[----:B------:R-:W2:Y:S02]  /*8430*/  @!P1 SYNCS.PHASECHK.TRANS64 P1, [R0+URZ+0x60], R5 ;  /* 0x00006005000095a7 */ /* 0x000ea400080210ff */
[----:B--2---:R-:W-:Y:S05]  /*8440*/  @!P1 BRA `(.L_x_42) ;  /* 0xfffffffc00f09947 */ /* 0x004fea000383ffff */
[----:B------:R-:W-:Y:S05]  /*8450*/  BRA `(.L_x_116) ;  /* 0xffffffa000947947 */ /* 0x000fea000383ffff */
.L_x_45:
[----:B------:R-:W-:-:S07]  /*8460*/  MOV R0, UR5 ;  /* 0x0000000500007c02 */ /* 0x000fce0008000f00 */
.L_x_117:
[----:B-1----:R1:W2:Y:S02]  /*8470*/  SYNCS.PHASECHK.TRANS64.TRYWAIT P0, [R0+URZ+0x70], R3 ;  /* 0x00007003000075a7 */ /* 0x0022a400080011ff */
[----:B--2---:R-:W-:Y:S05]  /*8480*/  @!P0 NANOSLEEP.SYNCS 0x989680 ;  /* 0x009896800000895d */ /* 0x004fea0003900000 */
[----:B------:R-:W2:Y:S02]  /*8490*/  @!P0 SYNCS.PHASECHK.TRANS64 P0, [R0+URZ+0x70], R3 ;  /* 0x00007003000085a7 */ /* 0x000ea400080010ff */
[----:B--2---:R-:W-:Y:S05]  /*84a0*/  @!P0 BRA `(.L_x_117) ;  /* 0xfffffffc00f08947 */ /* 0x004fea000383ffff */
[----:B------:R-:W-:Y:S05]  /*84b0*/  BRA `(.L_x_44) ;  /* 0xffffffa000e87947 */ /* 0x000fea000383ffff */
.L_x_52:
[----:B-1----:R1:W2:Y:S02]  /*84c0*/  SYNCS.PHASECHK.TRANS64.TRYWAIT P1, [R0+URZ+0x60], R5 ;  /* 0x00006005000075a7 */ /* 0x0022a400080211ff */
[----:B--2---:R-:W-:Y:S05]  /*84d0*/  @!P1 NANOSLEEP.SYNCS 0x989680 ;  /* 0x009896800000995d */ /* 0x004fea0003900000 */
[----:B------:R-:W2:Y:S02]  /*84e0*/  @!P1 SYNCS.PHASECHK.TRANS64 P1, [R0+URZ+0x60], R5 ;  /* 0x00006005000095a7 */ /* 0x000ea400080210ff */
[----:B--2---:R-:W-:Y:S05]  /*84f0*/  @!P1 BRA `(.L_x_52) ;  /* 0xfffffffc00f09947 */ /* 0x004fea000383ffff */
[----:B------:R-:W-:Y:S05]  /*8500*/  BRA `(.L_x_118) ;  /* 0xffffffa800587947 */ /* 0x000fea000383ffff */
.L_x_53:
[----:B------:R-:W-:-:S07]  /*8510*/  MOV R3, UR7 ;  /* 0x0000000700037c02 */ /* 0x000fce0008000f00 */
.L_x_119:
[----:B-1----:R1:W2:Y:S02]  /*8520*/  SYNCS.PHASECHK.TRANS64.TRYWAIT P0, [R3+URZ+0xa0], R0 ;  /* 0x0000a000030075a7 */ /* 0x0022a400080011ff */
[----:B--2---:R-:W-:Y:S05]  /*8530*/  @!P0 NANOSLEEP.SYNCS 0x989680 ;  /* 0x009896800000895d */ /* 0x004fea0003900000 */
[----:B------:R-:W2:Y:S02]  /*8540*/  @!P0 SYNCS.PHASECHK.TRANS64 P0, [R3+URZ+0xa0], R0 ;  /* 0x0000a000030085a7 */ /* 0x000ea400080010ff */
[----:B--2---:R-:W-:Y:S05]  /*8550*/  @!P0 BRA `(.L_x_119) ;  /* 0xfffffffc00f08947 */ /* 0x004fea000383ffff */
[----:B------:R-:W-:Y:S05]  /*8560*/  BRA `(.L_x_120) ;  /* 0xffffffa800907947 */ /* 0x000fea000383ffff */
.L_x_56:
[----:B------:R-:W-:Y:S07]  /*8570*/  MOV R0, UR6 ;  /* 0x0000000600007c02 */ /* 0x000fee0008000f00 */
.L_x_121:
[----:B-1----:R1:W2:Y:S02]  /*8580*/  SYNCS.PHASECHK.TRANS64.TRYWAIT P0, [R0+URZ], R3 ;  /* 0x00000003000075a7 */ /* 0x0022a400080011ff */
[----:B--2---:R-:W-:Y:S05]  /*8590*/  @!P0 NANOSLEEP.SYNCS 0x989680 ;  /* 0x009896800000895d */ /* 0x004fea0003900000 */
[----:B------:R-:W2:Y:S02]  /*85a0*/  @!P0 SYNCS.PHASECHK.TRANS64 P0, [R0+URZ], R3 ;  /* 0x00000003000085a7 */ /* 0x000ea400080010ff */
[----:B--2---:R-:W-:Y:S05]  /*85b0*/  @!P0 BRA `(.L_x_121) ;  /* 0xfffffffc00f08947 */ /* 0x004fea000383ffff */
[----:B------:R-:W-:Y:S05]  /*85c0*/  BRA `(.L_x_55) ;  /* 0xffffffa800ac7947 */ /* 0x000fea000383ffff */
.L_x_59:
[----:B------:R-:W-:-:S07]  /*85d0*/  MOV R0, UR6 ;  /* 0x0000000600007c02 */ /* 0x000fce0008000f00 */
.L_x_122:
[----:B--2---:R2:W4:Y:S02]  /*85e0*/  SYNCS.PHASECHK.TRANS64.TRYWAIT P0, [R0+URZ], R3 ;  /* 0x00000003000075a7 */ /* 0x00452400080011ff */
[----:B----4-:R-:W-:Y:S05]  /*85f0*/  @!P0 NANOSLEEP.SYNCS 0x989680 ;  /* 0x009896800000895d */ /* 0x010fea0003900000 */
[----:B------:R-:W4:Y:S02]  /*8600*/  @!P0 SYNCS.PHASECHK.TRANS64 P0, [R0+URZ], R3 ;  /* 0x00000003000085a7 */ /* 0x000f2400080010ff */
[----:B----4-:R-:W-:Y:S05]  /*8610*/  @!P0 BRA `(.L_x_122) ;  /* 0xfffffffc00f08947 */ /* 0x010fea000383ffff */
[----:B------:R-:W-:Y:S05]  /*8620*/  BRA `(.L_x_123) ;  /* 0xffffffac00887947 */ /* 0x000fea000383ffff */
.L_x_60:
[----:B------:R-:W-:-:S07]  /*8630*/  MOV R0, UR6 ;  /* 0x0000000600007c02 */ /* 0x000fce0008000f00 */
.L_x_124:
[----:B-1----:R1:W2:Y:S02]  /*8640*/  SYNCS.PHASECHK.TRANS64.TRYWAIT P0, [R0+URZ], R3 ;  /* 0x00000003000075a7 */ /* 0x0022a400080011ff */
[----:B--2---:R-:W-:Y:S05]  /*8650*/  @!P0 NANOSLEEP.SYNCS 0x989680 ;  /* 0x009896800000895d */ /* 0x004fea0003900000 */
[----:B------:R-:W2:Y:S02]  /*8660*/  @!P0 SYNCS.PHASECHK.TRANS64 P0, [R0+URZ], R3 ;  /* 0x00000003000085a7 */ /* 0x000ea400080010ff */
[----:B--2---:R-:W-:Y:S05]  /*8670*/  @!P0 BRA `(.L_x_124) ;  /* 0xfffffffc00f08947 */ /* 0x004fea000383ffff */
[----:B------:R-:W-:Y:S05]  /*8680*/  BRA `(.L_x_125) ;  /* 0xffffffac00947947 */ /* 0x000fea000383ffff */
.L_x_61:
[----:B------:R-:W-:-:S07]  /*8690*/  MOV R0, UR6 ;  /* 0x0000000600007c02 */ /* 0x000fce0008000f00 */
.L_x_126:
[----:B-1----:R1:W2:Y:S02]  /*86a0*/  SYNCS.PHASECHK.TRANS64.TRYWAIT P0, [R0+URZ], R3 ;  /* 0x00000003000075a7 */ /* 0x0022a400080011ff */
[----:B--2---:R-:W-:Y:S05]  /*86b0*/  @!P0 NANOSLEEP.SYNCS 0x989680 ;  /* 0x009896800000895d */ /* 0x004fea0003900000 */
[----:B------:R-:W2:Y:S02]  /*86c0*/  @!P0 SYNCS.PHASECHK.TRANS64 P0, [R0+URZ], R3 ;  /* 0x00000003000085a7 */ /* 0x000ea400080010ff */
[----:B--2---:R-:W-:Y:S05]  /*86d0*/  @!P0 BRA `(.L_x_126) ;  /* 0xfffffffc00f08947 */ /* 0x004fea000383ffff */
[----:B------:R-:W-:Y:S05]  /*86e0*/  BRA `(.L_x_127) ;  /* 0xffffffac00a07947 */ /* 0x000fea000383ffff */
.L_x_62:
[----:B------:R-:W-:-:S07]  /*86f0*/  MOV R0, UR7 ;  /* 0x0000000700007c02 */ /* 0x000fce0008000f00 */
.L_x_128:
[----:B-1----:R1:W2:Y:S02]  /*8700*/  SYNCS.PHASECHK.TRANS64.TRYWAIT P0, [R0+URZ], R3 ;  /* 0x00000003000075a7 */ /* 0x0022a400080011ff */
[----:B--2---:R-:W-:Y:S05]  /*8710*/  @!P0 NANOSLEEP.SYNCS 0x989680 ;  /* 0x009896800000895d */ /* 0x004fea0003900000 */
[----:B------:R-:W2:Y:S02]  /*8720*/  @!P0 SYNCS.PHASECHK.TRANS64 P0, [R0+URZ], R3 ;  /* 0x00000003000085a7 */ /* 0x000ea400080010ff */
[----:B--2---:R-:W-:Y:S05]  /*8730*/  @!P0 BRA `(.L_x_128) ;  /* 0xfffffffc00f08947 */ /* 0x004fea000383ffff */
[----:B------:R-:W-:Y:S05]  /*8740*/  BRA `(.L_x_129) ;  /* 0xffffffac00ac7947 */ /* 0x000fea000383ffff */
.L_x_67:
[----:B--2---:R2:W3:Y:S02]  /*8750*/  SYNCS.PHASECHK.TRANS64.TRYWAIT P0, [R0+URZ+0x60], R3 ;  /* 0x00006003000075a7 */ /* 0x0044e400080011ff */
[----:B---3--:R-:W-:Y:S05]  /*8760*/  @!P0 NANOSLEEP.SYNCS 0x989680 ;  /* 0x009896800000895d */ /* 0x008fea0003900000 */
[----:B------:R-:W3:Y:S02]  /*8770*/  @!P0 SYNCS.PHASECHK.TRANS64 P0, [R0+URZ+0x60], R3 ;  /* 0x00006003000085a7 */ /* 0x000ee400080010ff */
[----:B---3--:R-:W-:Y:S05]  /*8780*/  @!P0 BRA `(.L_x_67) ;  /* 0xfffffffc00f08947 */ /* 0x008fea000383ffff */
[----:B------:R-:W-:Y:S05]  /*8790*/  BRA `(.L_x_130) ;  /* 0xffffffb000b07947 */ /* 0x000fea000383ffff */
.L_x_70:
[----:B------:R-:W-:Y:S07]  /*87a0*/  MOV R0, UR7 ;  /* 0x0000000700007c02 */ /* 0x000fee0008000f00 */
.L_x_131:
[----:B--2---:R2:W3:Y:S02]  /*87b0*/  SYNCS.PHASECHK.TRANS64.TRYWAIT P0, [R0+URZ+0x58], R3 ;  /* 0x00005803000075a7 */ /* 0x0044e400080011ff */
[----:B---3--:R-:W-:Y:S05]  /*87c0*/  @!P0 NANOSLEEP.SYNCS 0x989680 ;  /* 0x009896800000895d */ /* 0x008fea0003900000 */
[----:B------:R-:W3:Y:S02]  /*87d0*/  @!P0 SYNCS.PHASECHK.TRANS64 P0, [R0+URZ+0x58], R3 ;  /* 0x00005803000085a7 */ /* 0x000ee400080010ff */
[----:B---3--:R-:W-:Y:S05]  /*87e0*/  @!P0 BRA `(.L_x_131) ;  /* 0xfffffffc00f08947 */ /* 0x008fea000383ffff */
[----:B------:R-:W-:Y:S05]  /*87f0*/  BRA `(.L_x_69) ;  /* 0xffffffb400907947 */ /* 0x000fea000383ffff */
.L_x_73:
[----:B--2---:R-:W-:Y:S07]  /*8800*/  MOV R3, UR7 ;  /* 0x0000000700037c02 */ /* 0x004fee0008000f00 */
.L_x_132:
[----:B-1----:R1:W2:Y:S02]  /*8810*/  SYNCS.PHASECHK.TRANS64.TRYWAIT P0, [R3+URZ+0x40], R12 ;  /* 0x0000400c030075a7 */ /* 0x0022a400080011ff */
[----:B--2---:R-:W-:Y:S05]  /*8820*/  @!P0 NANOSLEEP.SYNCS 0x989680 ;  /* 0x009896800000895d */ /* 0x004fea0003900000 */
[----:B------:R-:W2:Y:S02]  /*8830*/  @!P0 SYNCS.PHASECHK.TRANS64 P0, [R3+URZ+0x40], R12 ;  /* 0x0000400c030085a7 */ /* 0x000ea400080010ff */
[----:B--2---:R-:W-:Y:S05]  /*8840*/  @!P0 BRA `(.L_x_132) ;  /* 0xfffffffc00f08947 */ /* 0x004fea000383ffff */
[----:B------:R-:W-:Y:S05]  /*8850*/  BRA `(.L_x_133) ;  /* 0xffffffb800087947 */ /* 0x000fea000383ffff */
.L_x_74:
[----:B------:R-:W-:Y:S07]  /*8860*/  MOV R3, UR7 ;  /* 0x0000000700037c02 */ /* 0x000fee0008000f00 */
.L_x_134:
[----:B-1----:R1:W2:Y:S02]  /*8870*/  SYNCS.PHASECHK.TRANS64.TRYWAIT P0, [R3+URZ+0x48], R12 ;  /* 0x0000480c030075a7 */ /* 0x0022a400080011ff */
[----:B--2---:R-:W-:Y:S05]  /*8880*/  @!P0 NANOSLEEP.SYNCS 0x989680 ;  /* 0x009896800000895d */ /* 0x004fea0003900000 */
[----:B------:R-:W2:Y:S02]  /*8890*/  @!P0 SYNCS.PHASECHK.TRANS64 P0, [R3+URZ+0x48], R12 ;  /* 0x0000480c030085a7 */ /* 0x000ea400080010ff */
[----:B--2---:R-:W-:Y:S05]  /*88a0*/  @!P0 BRA `(.L_x_134) ;  /* 0xfffffffc00f08947 */ /* 0x004fea000383ffff */
[----:B------:R-:W-:Y:S05]  /*88b0*/  BRA `(.L_x_135) ;  /* 0xffffffb800887947 */ /* 0x000fea000383ffff */
.L_x_76:
[----:B------:R-:W-:-:S07]  /*88c0*/  MOV R0, UR7 ;  /* 0x0000000700007c02 */ /* 0x000fce0008000f00 */
.L_x_136:
[----:B-1----:R1:W3:Y:S02]  /*88d0*/  SYNCS.PHASECHK.TRANS64.TRYWAIT P0, [R0+URZ+0x40], R3 ;  /* 0x00004003000075a7 */ /* 0x0022e400080011ff */
[----:B---3--:R-:W-:Y:S05]  /*88e0*/  @!P0 NANOSLEEP.SYNCS 0x989680 ;  /* 0x009896800000895d */ /* 0x008fea0003900000 */
[----:B------:R-:W3:Y:S02]  /*88f0*/  @!P0 SYNCS.PHASECHK.TRANS64 P0, [R0+URZ+0x40], R3 ;  /* 0x00004003000085a7 */ /* 0x000ee400080010ff */
[----:B---3--:R-:W-:Y:S05]  /*8900*/  @!P0 BRA `(.L_x_136) ;  /* 0xfffffffc00f08947 */ /* 0x008fea000383ffff */
[----:B------:R-:W-:Y:S05]  /*8910*/  BRA `(.L_x_137) ;  /* 0xffffffb800f87947 */ /* 0x000fea000383ffff */
.L_x_78:
[----:B--2---:R2:W4:Y:S02]  /*8920*/  SYNCS.PHASECHK.TRANS64.TRYWAIT P0, [R0+URZ+0x60], R3 ;  /* 0x00006003000075a7 */ /* 0x00452400080011ff */
[----:B----4-:R-:W-:Y:S05]  /*8930*/  @!P0 NANOSLEEP.SYNCS 0x989680 ;  /* 0x009896800000895d */ /* 0x010fea0003900000 */
[----:B------:R-:W4:Y:S02]  /*8940*/  @!P0 SYNCS.PHASECHK.TRANS64 P0, [R0+URZ+0x60], R3 ;  /* 0x00006003000085a7 */ /* 0x000f2400080010ff */
[----:B----4-:R-:W-:Y:S05]  /*8950*/  @!P0 BRA `(.L_x_78) ;  /* 0xfffffffc00f08947 */ /* 0x010fea000383ffff */
[----:B------:R-:W-:Y:S05]  /*8960*/  BRA `(.L_x_138) ;  /* 0xffffffbc00c07947 */ /* 0x000fea000383ffff */
.L_x_89:
[----:B-1----:R1:W3:Y:S02]  /*8970*/  SYNCS.PHASECHK.TRANS64.TRYWAIT P1, [R3+URZ+0x30], R0 ;  /* 0x00003000030075a7 */ /* 0x0022e400080211ff */
[----:B---3--:R-:W-:Y:S05]  /*8980*/  @!P1 NANOSLEEP.SYNCS 0x989680 ;  /* 0x009896800000995d */ /* 0x008fea0003900000 */
[----:B------:R-:W3:Y:S02]  /*8990*/  @!P1 SYNCS.PHASECHK.TRANS64 P1, [R3+URZ+0x30], R0 ;  /* 0x00003000030095a7 */ /* 0x000ee400080210ff */
[----:B---3--:R-:W-:Y:S05]  /*89a0*/  @!P1 BRA `(.L_x_89) ;  /* 0xfffffffc00f09947 */ /* 0x008fea000383ffff */
[----:B------:R-:W-:Y:S05]  /*89b0*/  BRA `(.L_x_88) ;  /* 0xffffffc800e47947 */ /* 0x000fea000383ffff */
.L_x_91:
[----:B-1----:R1:W4:Y:S02]  /*89c0*/  SYNCS.PHASECHK.TRANS64.TRYWAIT P0, [R207+URZ+0x80], R2 ;  /* 0x00008002cf0075a7 */ /* 0x00232400080011ff */
[----:B----4-:R-:W-:Y:S05]  /*89d0*/  @!P0 NANOSLEEP.SYNCS 0x989680 ;  /* 0x009896800000895d */ /* 0x010fea0003900000 */
[----:B------:R-:W4:Y:S02]  /*89e0*/  @!P0 SYNCS.PHASECHK.TRANS64 P0, [R207+URZ+0x80], R2 ;  /* 0x00008002cf0085a7 */ /* 0x000f2400080010ff */
[----:B----4-:R-:W-:Y:S05]  /*89f0*/  @!P0 BRA `(.L_x_91) ;  /* 0xfffffffc00f08947 */ /* 0x010fea000383ffff */
[----:B------:R-:W-:Y:S05]  /*8a00*/  BRA `(.L_x_90) ;  /* 0xffffffcc00407947 */ /* 0x000fea000383ffff */
.L_x_100:
[----:B--2---:R2:W3:Y:S02]  /*8a10*/  SYNCS.PHASECHK.TRANS64.TRYWAIT P0, [R210+URZ+0x30], R3 ;  /* 0x00003003d20075a7 */ /* 0x0044e400080011ff */
[----:B---3--:R-:W-:Y:S05]  /*8a20*/  @!P0 NANOSLEEP.SYNCS 0x989680 ;  /* 0x009896800000895d */ /* 0x008fea0003900000 */
[----:B------:R-:W3:Y:S02]  /*8a30*/  @!P0 SYNCS.PHASECHK.TRANS64 P0, [R210+URZ+0x30], R3 ;  /* 0x00003003d20085a7 */ /* 0x000ee400080010ff */
[----:B---3--:R-:W-:Y:S05]  /*8a40*/  @!P0 BRA `(.L_x_100) ;  /* 0xfffffffc00f08947 */ /* 0x008fea000383ffff */
[----:B------:R-:W-:Y:S05]  /*8a50*/  BRA `(.L_x_99) ;  /* 0xffffffe0004c7947 */ /* 0x000fea000383ffff */
        .weak           $__internal_0_$__cuda_sm10x_tcgen05_guardrail_trap_col_being_dealloced_not_returned_by_alloc
        .type           $__internal_0_$__cuda_sm10x_tcgen05_guardrail_trap_col_being_dealloced_not_returned_by_alloc,@function
        .size           $__internal_0_$__cuda_sm10x_tcgen05_guardrail_trap_col_being_dealloced_not_returned_by_alloc,($__internal_1_$__cuda_sm10x_tcgen05_guardrail_trap_phase_invalid_during_alloc - $__internal_0_$__cuda_sm10x_tcgen05_guardrail_trap_col_being_dealloced_not_returned_by_alloc)
$__internal_0_$__cuda_sm10x_tcgen05_guardrail_trap_col_being_dealloced_not_returned_by_alloc:
[----:B------:R-:W-:Y:S05]  /*8a60*/  BPT.TRAP 0x1 ;  /* 0x000000040000795c */ /* 0x000fea0000300000 */
[----:B------:R-:W-:-:S04]  /*8a70*/  HFMA2 R3, -RZ, RZ, 0, 0 ;  /* 0x00000000ff037431 */ /* 0x000fc800000001ff */
[----:B------:R-:W-:Y:S05]  /*8a80*/  RET.REL.NODEC R2 `(_ZN7cutlass13device_kernelINS_4gemm6kernel13GemmUniversalIN4cute5tupleIJiiiiEEENS1_10collective13CollectiveMmaINS1_35MainloopSm100TmaUmmaWarpSpecializedILi3ELi2ELi4ENS5_IJNS4_1CILi1EEESB_SB_EEEEENS5_IJNSA_ILi128EEESE_SE_EEENS_12float_e5m2_tENS5_IJlSB_lEEESG_SH_NS4_8TiledMMAINS4_8MMA_AtomIJNS4_10MMA_TraitsINS4_19SM100_MMA_F8F6F4_SSEJSG_SG_fSE_SE_NS4_17integral_constantINS4_4UMMA5MajorELSO_0EEESP_NSM_INSN_7ScaleInELSQ_0EEESR_EEEEEENS4_6LayoutISC_NS5_IJNSA_ILi0EEESV_SV_EEEEENS5_IJNS4_10UnderscoreESY_SY_EEEEENS4_13SM90_TMA_LOADENS4_14ComposedLayoutINS4_7SwizzleILi3ELi4ELi3EEENS4_18smem_ptr_flag_bitsILi8EEENSU_INS5_IJNSA_ILi8EEESE_EEENS5_IJSE_SB_EEEEEEEvNS4_8identityES11_S1B_vS1C_EENS_8epilogue10collective18CollectiveEpilogueINS1E_23Sm100TmaWarpSpecializedILi2ELi2ELi64ELb0ELb0EEEJSF_NS5_IJNSU_ISE_SB_EENSU_INSA_ILi64EEESB_EEEEESG_SH_SG_SH_NS1E_6fusion15FusionCallbacksIS1I_NS1N_17LinearCombinationISG_fSG_fLNS_15FloatRoundStyleE2EEESF_S1M_JEEENS4_5SM1004TMEM4LOAD26SM100_TMEM_LOAD_32dp32b64xES11_NS12_INS13_ILi2ELi4ELi3EEES16_NSU_INS5_IJS17_S1K_EEENS5_IJS1K_SB_EEEEEEENS4_39AutoVectorizingCopyWithAssumedAlignmentILi128EEENS4_14SM90_TMA_STOREES21_S23_S23_EEEvvEEEEvNT_6ParamsE) ;  /* 0xffffff74025c7950 */ /* 0x000fea0003c3ffff */
        .weak           $__internal_1_$__cuda_sm10x_tcgen05_guardrail_trap_phase_invalid_during_alloc
        .type           $__internal_1_$__cuda_sm10x_tcgen05_guardrail_trap_phase_invalid_during_alloc,@function
        .size           $__internal_1_$__cuda_sm10x_tcgen05_guardrail_trap_phase_invalid_during_alloc,($__internal_2_$__cuda_sm10x_tcgen05_guardrail_trap_unallocated_columns_being_dealloced - $__internal_1_$__cuda_sm10x_tcgen05_guardrail_trap_phase_invalid_during_alloc)
$__internal_1_$__cuda_sm10x_tcgen05_guardrail_trap_phase_invalid_during_alloc:
[----:B------:R-:W-:Y:S05]  /*8a90*/  BPT.TRAP 0x1 ;  /* 0x000000040000795c */ /* 0x000fea0000300000 */
[----:B------:R-:W-:-:S04]  /*8aa0*/  MOV R3, 0x0 ;  /* 0x0000000000037802 */ /* 0x000fc80000000f00 */
[----:B------:R-:W-:Y:S05]  /*8ab0*/  RET.REL.NODEC R2 `(_ZN7cutlass13device_kernelINS_4gemm6kernel13GemmUniversalIN4cute5tupleIJiiiiEEENS1_10collective13CollectiveMmaINS1_35MainloopSm100TmaUmmaWarpSpecializedILi3ELi2ELi4ENS5_IJNS4_1CILi1EEESB_SB_EEEEENS5_IJNSA_ILi128EEESE_SE_EEENS_12float_e5m2_tENS5_IJlSB_lEEESG_SH_NS4_8TiledMMAINS4_8MMA_AtomIJNS4_10MMA_TraitsINS4_19SM100_MMA_F8F6F4_SSEJSG_SG_fSE_SE_NS4_17integral_constantINS4_4UMMA5MajorELSO_0EEESP_NSM_INSN_7ScaleInELSQ_0EEESR_EEEEEENS4_6LayoutISC_NS5_IJNSA_ILi0EEESV_SV_EEEEENS5_IJNS4_10UnderscoreESY_SY_EEEEENS4_13SM90_TMA_LOADENS4_14ComposedLayoutINS4_7SwizzleILi3ELi4ELi3EEENS4_18smem_ptr_flag_bitsILi8EEENSU_INS5_IJNSA_ILi8EEESE_EEENS5_IJSE_SB_EEEEEEEvNS4_8identityES11_S1B_vS1C_EENS_8epilogue10collective18CollectiveEpilogueINS1E_23Sm100TmaWarpSpecializedILi2ELi2ELi64ELb0ELb0EEEJSF_NS5_IJNSU_ISE_SB_EENSU_INSA_ILi64EEESB_EEEEESG_SH_SG_SH_NS1E_6fusion15FusionCallbacksIS1I_NS1N_17LinearCombinationISG_fSG_fLNS_15FloatRoundStyleE2EEESF_S1M_JEEENS4_5SM1004TMEM4LOAD26SM100_TMEM_LOAD_32dp32b64xES11_NS12_INS13_ILi2ELi4ELi3EEES16_NSU_INS5_IJS17_S1K_EEENS5_IJS1K_SB_EEEEEEENS4_39AutoVectorizingCopyWithAssumedAlignmentILi128EEENS4_14SM90_TMA_STOREES21_S23_S23_EEEvvEEEEvNT_6ParamsE) ;  /* 0xffffff7402507950 */ /* 0x000fea0003c3ffff */
        .weak           $__internal_2_$__cuda_sm10x_tcgen05_guardrail_trap_unallocated_columns_being_dealloced
        .type           $__internal_2_$__cuda_sm10x_tcgen05_guardrail_trap_unallocated_columns_being_dealloced,@function
        .size           $__internal_2_$__cuda_sm10x_tcgen05_guardrail_trap_unallocated_columns_being_dealloced,(.L_x_140 - $__internal_2_$__cuda_sm10x_tcgen05_guardrail_trap_unallocated_columns_being_dealloced)
$__internal_2_$__cuda_sm10x_tcgen05_guardrail_trap_unallocated_columns_being_dealloced:
[----:B------:R-:W-:Y:S05]  /*8ac0*/  BPT.TRAP 0x1 ;  /* 0x000000040000795c */ /* 0x000fea0000300000 */
[----:B------:R-:W-:-:S04]  /*8ad0*/  HFMA2 R3, -RZ, RZ, 0, 0 ;  /* 0x00000000ff037431 */ /* 0x000fc800000001ff */
[----:B------:R-:W-:Y:S05]  /*8ae0*/  RET.REL.NODEC R2 `(_ZN7cutlass13device_kernelINS_4gemm6kernel13GemmUniversalIN4cute5tupleIJiiiiEEENS1_10collective13CollectiveMmaINS1_35MainloopSm100TmaUmmaWarpSpecializedILi3ELi2ELi4ENS5_IJNS4_1CILi1EEESB_SB_EEEEENS5_IJNSA_ILi128EEESE_SE_EEENS_12float_e5m2_tENS5_IJlSB_lEEESG_SH_NS4_8TiledMMAINS4_8MMA_AtomIJNS4_10MMA_TraitsINS4_19SM100_MMA_F8F6F4_SSEJSG_SG_fSE_SE_NS4_17integral_constantINS4_4UMMA5MajorELSO_0EEESP_NSM_INSN_7ScaleInELSQ_0EEESR_EEEEEENS4_6LayoutISC_NS5_IJNSA_ILi0EEESV_SV_EEEEENS5_IJNS4_10UnderscoreESY_SY_EEEEENS4_13SM90_TMA_LOADENS4_14ComposedLayoutINS4_7SwizzleILi3ELi4ELi3EEENS4_18smem_ptr_flag_bitsILi8EEENSU_INS5_IJNSA_ILi8EEESE_EEENS5_IJSE_SB_EEEEEEEvNS4_8identityES11_S1B_vS1C_EENS_8epilogue10collective18CollectiveEpilogueINS1E_23Sm100TmaWarpSpecializedILi2ELi2ELi64ELb0ELb0EEEJSF_NS5_IJNSU_ISE_SB_EENSU_INSA_ILi64EEESB_EEEEESG_SH_SG_SH_NS1E_6fusion15FusionCallbacksIS1I_NS1N_17LinearCombinationISG_fSG_fLNS_15FloatRoundStyleE2EEESF_S1M_JEEENS4_5SM1004TMEM4LOAD26SM100_TMEM_LOAD_32dp32b64xES11_NS12_INS13_ILi2ELi4ELi3EEES16_NSU_INS5_IJS17_S1K_EEENS5_IJS1K_SB_EEEEEEENS4_39AutoVectorizingCopyWithAssumedAlignmentILi128EEENS4_14SM90_TMA_STOREES21_S23_S23_EEEvvEEEEvNT_6ParamsE) ;  /* 0xffffff7402447950 */ /* 0x000fea0003c3ffff */
.L_x_139:
[----:B------:R-:W-:-:S00]  /*8af0*/  BRA `(.L_x_139) ;  /* 0xfffffffc00fc7947 */ /* 0x000fc0000383ffff */
[----:B------:R-:W-:-:S00]  /*8b00*/  NOP ;  /* 0x0000000000007918 */ /* 0x000fc00000000000 */
[----:B------:R-:W-:-:S00]  /*8b10*/  NOP ;  /* 0x0000000000007918 */ /* 0x000fc00000000000 */
[----:B------:R-:W-:-:S00]  /*8b20*/  NOP ;  /* 0x0000000000007918 */ /* 0x000fc00000000000 */
[----:B------:R-:W-:-:S00]  /*8b30*/  NOP ;  /* 0x0000000000007918 */ /* 0x000fc00000000000 */
[----:B------:R-:W-:-:S00]  /*8b40*/  NOP ;  /* 0x0000000000007918 */ /* 0x000fc00000000000 */
[----:B------:R-:W-:-:S00]  /*8b50*/  NOP ;  /* 0x0000000000007918 */ /* 0x000fc00000000000 */
[----:B------:R-:W-:-:S00]  /*8b60*/  NOP ;  /* 0x0000000000007918 */ /* 0x000fc00000000000 */
[----:B------:R-:W-:-:S00]  /*8b70*/  NOP ;  /* 0x0000000000007918 */ /* 0x000fc00000000000 */
.L_x_140:


//--------------------- .nv.global.init           --------------------------
	.section	.nv.global.init,"aw",@progbits
.nv.global.init:
	.type		$str$27,@object
	.size		$str$27,($str$28 - $str$27)
$str$27:
        /*0000*/ 	.byte	0x28, 0x61, 0x64, 0x64, 0x72, 0x65, 0x73, 0x73, 0x20, 0x26, 0x20, 0x6d, 0x61, 0x73, 0x6b, 0x29
        /*0010*/ 	.byte	0x20, 0x3d, 0x3d, 0x20, 0x30, 0x00
	.type		$str$28,@object
	.size		$str$28,($str$26 - $str$28)
$str$28:
        /*0016*/ 	.byte	0x2f, 0x74, 0x6d, 0x70, 0x2f, 0x63, 0x75, 0x74, 0x6c, 0x61, 0x73, 0x73, 0x5f, 0x73, 0x77, 0x65
        /*0026*/ 	.byte	0x65, 0x70, 0x5f, 0x73, 0x72, 0x63, 0x2f, 0x69, 0x6e, 0x63, 0x6c, 0x75, 0x64, 0x65, 0x2f, 0x63
        /*0036*/ 	.byte	0x75, 0x74, 0x65, 0x2f, 0x70, 0x6f, 0x69, 0x6e, 0x74, 0x65, 0x72, 0x5f, 0x66, 0x6c, 0x61, 0x67
        /*0046*/ 	.byte	0x67, 0x65, 0x64, 0x2e, 0x68, 0x70, 0x70, 0x00
	.type		$str$26,@object
	.size		$str$26,($str$25 - $str$26)
$str$26:
        /*004e*/ 	.byte	0x2f, 0x74, 0x6d, 0x70, 0x2f, 0x63, 0x75, 0x74, 0x6c, 0x61, 0x73, 0x73, 0x5f, 0x73, 0x77, 0x65
        /*005e*/ 	.byte	0x65, 0x70, 0x5f, 0x73, 0x72, 0x63, 0x2f, 0x69, 0x6e, 0x63, 0x6c, 0x75, 0x64, 0x65, 0x2f, 0x63
        /*006e*/ 	.byte	0x75, 0x74, 0x65, 0x2f, 0x61, 0x74, 0x6f, 0x6d, 0x2f, 0x63, 0x6f, 0x70, 0x79, 0x5f, 0x74, 0x72
        /*007e*/ 	.byte	0x61, 0x69, 0x74, 0x73, 0x5f, 0x73, 0x6d, 0x31, 0x30, 0x30, 0x2e, 0x68, 0x70, 0x70, 0x00
	.type		$str$25,@object
	.size		$str$25,(__unnamed_1 - $str$25)
$str$25:
        /*008d*/ 	.byte	0x28, 0x28, 0x75, 0x69, 0x6e, 0x74, 0x33, 0x32, 0x5f, 0x74, 0x28, 0x74, 0x68, 0x72, 0x65, 0x61
        /*009d*/ 	.byte	0x64, 0x49, 0x64, 0x78, 0x2e, 0x78, 0x29, 0x20, 0x2f, 0x20, 0x33, 0x32, 0x29, 0x20, 0x25, 0x20
        /*00ad*/ 	.byte	0x34, 0x29, 0x20, 0x3d, 0x3d, 0x20, 0x28, 0x28, 0x28, 0x74, 0x6d, 0x65, 0x6d, 0x5f, 0x61, 0x64
        /*00bd*/ 	.byte	0x64, 0x72, 0x20, 0x3e, 0x3e, 0x20, 0x31, 0x36, 0x29, 0x20, 0x2f, 0x20, 0x33, 0x32, 0x29, 0x20
        /*00cd*/ 	.byte	0x25, 0x20, 0x34, 0x29, 0x00
	.type		__unnamed_1,@object
	.size		__unnamed_1,(__unnamed_2 - __unnamed_1)
__unnamed_1:
        /*00d2*/ 	.byte	0x61, 0x75, 0x74, 0x6f, 0x20, 0x63, 0x75, 0x74, 0x65, 0x3a, 0x3a, 0x61, 0x73, 0x5f, 0x70, 0x6f
        /* <DEDUP_REMOVED lines=24> */
        /*0262*/ 	.byte	0x43, 0x3c, 0x38, 0x31, 0x39, 0x32, 0x3e, 0x3e, 0x3e, 0x3e, 0x5d, 0x00
	.type		__unnamed_2,@object
	.size		__unnamed_2,(.L_2 - __unnamed_2)
__unnamed_2:
        /* <DEDUP_REMOVED lines=42> */
        /*050e*/ 	.byte	0x3e, 0x3e, 0x3e, 0x3e, 0x5d, 0x00
.L_2:


//--------------------- .nv.shared._ZN7cutlass13device_kernelINS_4gemm6kernel13GemmUniversalIN4cute5tupleIJiiiiEEENS1_10collective13CollectiveMmaINS1_35MainloopSm100TmaUmmaWarpSpecializedILi3ELi2ELi4ENS5_IJNS4_1CILi1EEESB_SB_EEEEENS5_IJNSA_ILi128EEESE_SE_EEENS_12float_e5m2_tENS5_IJlSB_lEEESG_SH_NS4_8TiledMMAINS4_8MMA_AtomIJNS4_10MMA_TraitsINS4_19SM100_MMA_F8F6F4_SSEJSG_SG_fSE_SE_NS4_17integral_constantINS4_4UMMA5MajorELSO_0EEESP_NSM_INSN_7ScaleInELSQ_0EEESR_EEEEEENS4_6LayoutISC_NS5_IJNSA_ILi0EEESV_SV_EEEEENS5_IJNS4_10UnderscoreESY_SY_EEEEENS4_13SM90_TMA_LOADENS4_14ComposedLayoutINS4_7SwizzleILi3ELi4ELi3EEENS4_18smem_ptr_flag_bitsILi8EEENSU_INS5_IJNSA_ILi8EEESE_EEENS5_IJSE_SB_EEEEEEEvNS4_8identityES11_S1B_vS1C_EENS_8epilogue10collective18CollectiveEpilogueINS1E_23Sm100TmaWarpSpecializedILi2ELi2ELi64ELb0ELb0EEEJSF_NS5_IJNSU_ISE_SB_EENSU_INSA_ILi64EEESB_EEEEESG_SH_SG_SH_NS1E_6fusion15FusionCallbacksIS1I_NS1N_17LinearCombinationISG_fSG_fLNS_15FloatRoundStyleE2EEESF_S1M_JEEENS4_5SM1004TMEM4LOAD26SM100_TMEM_LOAD_32dp32b64xES11_NS12_INS13_ILi2ELi4ELi3EEES16_NSU_INS5_IJS17_S1K_EEENS5_IJS1K_SB_EEEEEEENS4_39AutoVectorizingCopyWithAssumedAlignmentILi128EEENS4_14SM90_TMA_STOREES21_S23_S23_EEEvvEEEEvNT_6ParamsE --------------------------
	.section	.nv.shared._ZN7cutlass13device_kernelINS_4gemm6kernel13GemmUniversalIN4cute5tupleIJiiiiEEENS1_10collective13CollectiveMmaINS1_35MainloopSm100TmaUmmaWarpSpecializedILi3ELi2ELi4ENS5_IJNS4_1CILi1EEESB_SB_EEEEENS5_IJNSA_ILi128EEESE_SE_EEENS_12float_e5m2_tENS5_IJlSB_lEEESG_SH_NS4_8TiledMMAINS4_8MMA_AtomIJNS4_10MMA_TraitsINS4_19SM100_MMA_F8F6F4_SSEJSG_SG_fSE_SE_NS4_17integral_constantINS4_4UMMA5MajorELSO_0EEESP_NSM_INSN_7ScaleInELSQ_0EEESR_EEEEEENS4_6LayoutISC_NS5_IJNSA_ILi0EEESV_SV_EEEEENS5_IJNS4_10UnderscoreESY_SY_EEEEENS4_13SM90_TMA_LOADENS4_14ComposedLayoutINS4_7SwizzleILi3ELi4ELi3EEENS4_18smem_ptr_flag_bitsILi8EEENSU_INS5_IJNSA_ILi8EEESE_EEENS5_IJSE_SB_EEEEEEEvNS4_8identityES11_S1B_vS1C_EENS_8epilogue10collective18CollectiveEpilogueINS1E_23Sm100TmaWarpSpecializedILi2ELi2ELi64ELb0ELb0EEEJSF_NS5_IJNSU_ISE_SB_EENSU_INSA_ILi64EEESB_EEEEESG_SH_SG_SH_NS1E_6fusion15FusionCallbacksIS1I_NS1N_17LinearCombinationISG_fSG_fLNS_15FloatRoundStyleE2EEESF_S1M_JEEENS4_5SM1004TMEM4LOAD26SM100_TMEM_LOAD_32dp32b64xES11_NS12_INS13_ILi2ELi4ELi3EEES16_NSU_INS5_IJS17_S1K_EEENS5_IJS1K_SB_EEEEEEENS4_39AutoVectorizingCopyWithAssumedAlignmentILi128EEENS4_14SM90_TMA_STOREES21_S23_S23_EEEvvEEEEvNT_6ParamsE,"aw",@nobits
	.sectionflags	@""
	.align	16
	.zero		1024


//--------------------- .nv.shared.reserved.0     --------------------------
	.section	.nv.shared.reserved.0,"aw",@nobits
	.weak		__nv_reservedSMEM_offset_0_alias
	.size		__nv_reservedSMEM_offset_0_alias, 0, 64
	.other		__nv_reservedSMEM_offset_0_alias,@"STO_CUDA_RESERVED_SHARED STV_DEFAULT"
__nv_reservedSMEM_offset_0_alias:
	.zero		0
.nv.shared.reserved.0:
	.zero		64
	.weak		__nv_reservedSMEM_tcgen05_partition
	.type		__nv_reservedSMEM_tcgen05_partition,@object
	.size		__nv_reservedSMEM_tcgen05_partition,(.L_0 - __nv_reservedSMEM_tcgen05_partition)
__nv_reservedSMEM_tcgen05_partition:
	.zero		32
.L_0:


//--------------------- .nv.global                --------------------------
	.section	.nv.global,"aw",@nobits
.nv.global:
	.type		_ZN40_INTERNAL_5226c817_4_k_cu_4028b5e5_164904cute1_E,@object
	.size		_ZN40_INTERNAL_5226c817_4_k_cu_4028b5e5_164904cute1_E,(_ZN40_INTERNAL_5226c817_4_k_cu_4028b5e5_164904cuda3std3__45__cpo6cbeginE - _ZN40_INTERNAL_5226c817_4_k_cu_4028b5e5_164904cute1_E)
_ZN40_INTERNAL_5226c817_4_k_cu_4028b5e5_164904cute1_E:
	.zero		1
	.type		_ZN40_INTERNAL_5226c817_4_k_cu_4028b5e5_164904cuda3std3__45__cpo6cbeginE,@object
	.size		_ZN40_INTERNAL_5226c817_4_k_cu_4028b5e5_164904cuda3std3__45__cpo6cbeginE,(_ZN40_INTERNAL_5226c817_4_k_cu_4028b5e5_164904cuda3std3__48in_placeE - _ZN40_INTERNAL_5226c817_4_k_cu_4028b5e5_164904cuda3std3__45__cpo6cbeginE)
_ZN40_INTERNAL_5226c817_4_k_cu_4028b5e5_164904cuda3std3__45__cpo6cbeginE:
	.zero		1
	.type		_ZN40_INTERNAL_5226c817_4_k_cu_4028b5e5_164904cuda3std3__48in_placeE,@object
	.size		_ZN40_INTERNAL_5226c817_4_k_cu_4028b5e5_164904cuda3std3__48in_placeE,(_ZN40_INTERNAL_5226c817_4_k_cu_4028b5e5_164904cuda3std6ranges3__45__cpo9iter_moveE - _ZN40_INTERNAL_5226c817_4_k_cu_4028b5e5_164904cuda3std3__48in_placeE)
_ZN40_INTERNAL_5226c817_4_k_cu_4028b5e5_164904cuda3std3__48in_placeE:
	.zero		1
	.type		_ZN40_INTERNAL_5226c817_4_k_cu_4028b5e5_164904cuda3std6ranges3__45__cpo9iter_moveE,@object
	.size		_ZN40_INTERNAL_5226c817_4_k_cu_4028b5e5_164904cuda3std6ranges3__45__cpo9iter_moveE,(_ZN40_INTERNAL_5226c817_4_k_cu_4028b5e5_164904cuda3std3__45__cpo5beginE - _ZN40_INTERNAL_5226c817_4_k_cu_4028b5e5_164904cuda3std6ranges3__45__cpo9iter_moveE)
_ZN40_INTERNAL_5226c817_4_k_cu_4028b5e5_164904cuda3std6ranges3__45__cpo9iter_moveE:
	.zero		1
	.type		_ZN40_INTERNAL_5226c817_4_k_cu_4028b5e5_164904cuda3std3__45__cpo5beginE,@object
	.size		_ZN40_INTERNAL_5226c817_4_k_cu_4028b5e5_164904cuda3std3__45__cpo5beginE,(_ZN40_INTERNAL_5226c817_4_k_cu_4028b5e5_164904cuda3std3__442_GLOBAL__N__5226c817_4_k_cu_4028b5e5_164906ignoreE - _ZN40_INTERNAL_5226c817_4_k_cu_4028b5e5_164904cuda3std3__45__cpo5beginE)
_ZN40_INTERNAL_5226c817_4_k_cu_4028b5e5_164904cuda3std3__45__cpo5beginE:
	.zero		1
	.type		_ZN40_INTERNAL_5226c817_4_k_cu_4028b5e5_164904cuda3std3__442_GLOBAL__N__5226c817_4_k_cu_4028b5e5_164906ignoreE,@object
	.size		_ZN40_INTERNAL_5226c817_4_k_cu_4028b5e5_164904cuda3std3__442_GLOBAL__N__5226c817_4_k_cu_4028b5e5_164906ignoreE,(_ZN40_INTERNAL_5226c817_4_k_cu_4028b5e5_164904cute7productE - _ZN40_INTERNAL_5226c817_4_k_cu_4028b5e5_164904cuda3std3__442_GLOBAL__N__5226c817_4_k_cu_4028b5e5_164906ignoreE)
_ZN40_INTERNAL_5226c817_4_k_cu_4028b5e5_164904cuda3std3__442_GLOBAL__N__5226c817_4_k_cu_4028b5e5_164906ignoreE:
	.zero		1
	.type		_ZN40_INTERNAL_5226c817_4_k_cu_4028b5e5_164904cute7productE,@object
	.size		_ZN40_INTERNAL_5226c817_4_k_cu_4028b5e5_164904cute7productE,(_ZN40_INTERNAL_5226c817_4_k_cu_4028b5e5_164904cuda3std3__45__cpo3endE - _ZN40_INTERNAL_5226c817_4_k_cu_4028b5e5_164904cute7productE)
_ZN40_INTERNAL_5226c817_4_k_cu_4028b5e5_164904cute7productE:
	.zero		1
	.type		_ZN40_INTERNAL_5226c817_4_k_cu_4028b5e5_164904cuda3std3__45__cpo3endE,@object
	.size		_ZN40_INTERNAL_5226c817_4_k_cu_4028b5e5_164904cuda3std3__45__cpo3endE,(_ZN40_INTERNAL_5226c817_4_k_cu_4028b5e5_164904cuda3std3__419piecewise_constructE - _ZN40_INTERNAL_5226c817_4_k_cu_4028b5e5_164904cuda3std3__45__cpo3endE)
_ZN40_INTERNAL_5226c817_4_k_cu_4028b5e5_164904cuda3std3__45__cpo3endE:
	.zero		1
	.type		_ZN40_INTERNAL_5226c817_4_k_cu_4028b5e5_164904cuda3std3__419piecewise_constructE,@object
	.size		_ZN40_INTERNAL_5226c817_4_k_cu_4028b5e5_164904cuda3std3__419piecewise_constructE,(_ZN40_INTERNAL_5226c817_4_k_cu_4028b5e5_164904cuda3std3__45__cpo4cendE - _ZN40_INTERNAL_5226c817_4_k_cu_4028b5e5_164904cuda3std3__419piecewise_constructE)
_ZN40_INTERNAL_5226c817_4_k_cu_4028b5e5_164904cuda3std3__419piecewise_constructE:
	.zero		1
	.type		_ZN40_INTERNAL_5226c817_4_k_cu_4028b5e5_164904cuda3std3__45__cpo4cendE,@object
	.size		_ZN40_INTERNAL_5226c817_4_k_cu_4028b5e5_164904cuda3std3__45__cpo4cendE,(_ZN40_INTERNAL_5226c817_4_k_cu_4028b5e5_164904cuda3std6ranges3__45__cpo4swapE - _ZN40_INTERNAL_5226c817_4_k_cu_4028b5e5_164904cuda3std3__45__cpo4cendE)
_ZN40_INTERNAL_5226c817_4_k_cu_4028b5e5_164904cuda3std3__45__cpo4cendE:
	.zero		1
	.type		_ZN40_INTERNAL_5226c817_4_k_cu_4028b5e5_164904cuda3std6ranges3__45__cpo4swapE,@object
	.size		_ZN40_INTERNAL_5226c817_4_k_cu_4028b5e5_164904cuda3std6ranges3__45__cpo4swapE,(.L_10 - _ZN40_INTERNAL_5226c817_4_k_cu_4028b5e5_164904cuda3std6ranges3__45__cpo4swapE)
_ZN40_INTERNAL_5226c817_4_k_cu_4028b5e5_164904cuda3std6ranges3__45__cpo4swapE:
	.zero		1
.L_10:


//--------------------- .nv.constant0._ZN7cutlass13device_kernelINS_4gemm6kernel13GemmUniversalIN4cute5tupleIJiiiiEEENS1_10collective13CollectiveMmaINS1_35MainloopSm100TmaUmmaWarpSpecializedILi3ELi2ELi4ENS5_IJNS4_1CILi1EEESB_SB_EEEEENS5_IJNSA_ILi128EEESE_SE_EEENS_12float_e5m2_tENS5_IJlSB_lEEESG_SH_NS4_8TiledMMAINS4_8MMA_AtomIJNS4_10MMA_TraitsINS4_19SM100_MMA_F8F6F4_SSEJSG_SG_fSE_SE_NS4_17integral_constantINS4_4UMMA5MajorELSO_0EEESP_NSM_INSN_7ScaleInELSQ_0EEESR_EEEEEENS4_6LayoutISC_NS5_IJNSA_ILi0EEESV_SV_EEEEENS5_IJNS4_10UnderscoreESY_SY_EEEEENS4_13SM90_TMA_LOADENS4_14ComposedLayoutINS4_7SwizzleILi3ELi4ELi3EEENS4_18smem_ptr_flag_bitsILi8EEENSU_INS5_IJNSA_ILi8EEESE_EEENS5_IJSE_SB_EEEEEEEvNS4_8identityES11_S1B_vS1C_EENS_8epilogue10collective18CollectiveEpilogueINS1E_23Sm100TmaWarpSpecializedILi2ELi2ELi64ELb0ELb0EEEJSF_NS5_IJNSU_ISE_SB_EENSU_INSA_ILi64EEESB_EEEEESG_SH_SG_SH_NS1E_6fusion15FusionCallbacksIS1I_NS1N_17LinearCombinationISG_fSG_fLNS_15FloatRoundStyleE2EEESF_S1M_JEEENS4_5SM1004TMEM4LOAD26SM100_TMEM_LOAD_32dp32b64xES11_NS12_INS13_ILi2ELi4ELi3EEES16_NSU_INS5_IJS17_S1K_EEENS5_IJS1K_SB_EEEEEEENS4_39AutoVectorizingCopyWithAssumedAlignmentILi128EEENS4_14SM90_TMA_STOREES21_S23_S23_EEEvvEEEEvNT_6ParamsE --------------------------
	.section	.nv.constant0._ZN7cutlass13device_kernelINS_4gemm6kernel13GemmUniversalIN4cute5tupleIJiiiiEEENS1_10collective13CollectiveMmaINS1_35MainloopSm100TmaUmmaWarpSpecializedILi3ELi2ELi4ENS5_IJNS4_1CILi1EEESB_SB_EEEEENS5_IJNSA_ILi128EEESE_SE_EEENS_12float_e5m2_tENS5_IJlSB_lEEESG_SH_NS4_8TiledMMAINS4_8MMA_AtomIJNS4_10MMA_TraitsINS4_19SM100_MMA_F8F6F4_SSEJSG_SG_fSE_SE_NS4_17integral_constantINS4_4UMMA5MajorELSO_0EEESP_NSM_INSN_7ScaleInELSQ_0EEESR_EEEEEENS4_6LayoutISC_NS5_IJNSA_ILi0EEESV_SV_EEEEENS5_IJNS4_10UnderscoreESY_SY_EEEEENS4_13SM90_TMA_LOADENS4_14ComposedLayoutINS4_7SwizzleILi3ELi4ELi3EEENS4_18smem_ptr_flag_bitsILi8EEENSU_INS5_IJNSA_ILi8EEESE_EEENS5_IJSE_SB_EEEEEEEvNS4_8identityES11_S1B_vS1C_EENS_8epilogue10collective18CollectiveEpilogueINS1E_23Sm100TmaWarpSpecializedILi2ELi2ELi64ELb0ELb0EEEJSF_NS5_IJNSU_ISE_SB_EENSU_INSA_ILi64EEESB_EEEEESG_SH_SG_SH_NS1E_6fusion15FusionCallbacksIS1I_NS1N_17LinearCombinationISG_fSG_fLNS_15FloatRoundStyleE2EEESF_S1M_JEEENS4_5SM1004TMEM4LOAD26SM100_TMEM_LOAD_32dp32b64xES11_NS12_INS13_ILi2ELi4ELi3EEES16_NSU_INS5_IJS17_S1K_EEENS5_IJS1K_SB_EEEEEEENS4_39AutoVectorizingCopyWithAssumedAlignmentILi128EEENS4_14SM90_TMA_STOREES21_S23_S23_EEEvvEEEEvNT_6ParamsE,"a",@progbits
	.sectionflags	@""
	.align	4
.nv.constant0._ZN7cutlass13device_kernelINS_4gemm6kernel13GemmUniversalIN4cute5tupleIJiiiiEEENS1_10collective13CollectiveMmaINS1_35MainloopSm100TmaUmmaWarpSpecializedILi3ELi2ELi4ENS5_IJNS4_1CILi1EEESB_SB_EEEEENS5_IJNSA_ILi128EEESE_SE_EEENS_12float_e5m2_tENS5_IJlSB_lEEESG_SH_NS4_8TiledMMAINS4_8MMA_AtomIJNS4_10MMA_TraitsINS4_19SM100_MMA_F8F6F4_SSEJSG_SG_fSE_SE_NS4_17integral_constantINS4_4UMMA5MajorELSO_0EEESP_NSM_INSN_7ScaleInELSQ_0EEESR_EEEEEENS4_6LayoutISC_NS5_IJNSA_ILi0EEESV_SV_EEEEENS5_IJNS4_10UnderscoreESY_SY_EEEEENS4_13SM90_TMA_LOADENS4_14ComposedLayoutINS4_7SwizzleILi3ELi4ELi3EEENS4_18smem_ptr_flag_bitsILi8EEENSU_INS5_IJNSA_ILi8EEESE_EEENS5_IJSE_SB_EEEEEEEvNS4_8identityES11_S1B_vS1C_EENS_8epilogue10collective18CollectiveEpilogueINS1E_23Sm100TmaWarpSpecializedILi2ELi2ELi64ELb0ELb0EEEJSF_NS5_IJNSU_ISE_SB_EENSU_INSA_ILi64EEESB_EEEEESG_SH_SG_SH_NS1E_6fusion15FusionCallbacksIS1I_NS1N_17LinearCombinationISG_fSG_fLNS_15FloatRoundStyleE2EEESF_S1M_JEEENS4_5SM1004TMEM4LOAD26SM100_TMEM_LOAD_32dp32b64xES11_NS12_INS13_ILi2ELi4ELi3EEES16_NSU_INS5_IJS17_S1K_EEENS5_IJS1K_SB_EEEEEEENS4_39AutoVectorizingCopyWithAssumedAlignmentILi128EEENS4_14SM90_TMA_STOREES21_S23_S23_EEEvvEEEEvNT_6ParamsE:
	.zero		2944


//--------------------- SYMBOLS --------------------------

	.type		.nv.reservedSmem.offset0,@object
	.size		.nv.reservedSmem.offset0,0x4
	.type		.nv.reservedSmem.cap,@object
	.size		.nv.reservedSmem.cap,0x4
	.type		__assertfail,@function
